	.headerflags	@"EF_CUDA_TEXMODE_UNIFIED EF_CUDA_64BIT_ADDRESS EF_CUDA_SM86 EF_CUDA_VIRTUAL_SM(EF_CUDA_SM86)"
	.elftype	@"ET_EXEC"


//--------------------- .nv.info                  --------------------------
	.section	.nv.info,"",@"SHT_CUDA_INFO"
	.align	4


	//----- nvinfo : EIATTR_REGCOUNT
	.align		4
        /*0000*/ 	.byte	0x04, 0x2f
        /*0002*/ 	.short	(.L_1 - .L_0)
	.align		4
.L_0:
        /*0004*/ 	.word	index@(triton_mm)
        /*0008*/ 	.word	0x00000080


	//----- nvinfo : EIATTR_MAX_STACK_SIZE
	.align		4
.L_1:
        /*000c*/ 	.byte	0x04, 0x23
        /*000e*/ 	.short	(.L_3 - .L_2)
	.align		4
.L_2:
        /*0010*/ 	.word	index@(triton_mm)
        /*0014*/ 	.word	0x00000000


	//----- nvinfo : EIATTR_MIN_STACK_SIZE
	.align		4
.L_3:
        /*0018*/ 	.byte	0x04, 0x12
        /*001a*/ 	.short	(.L_5 - .L_4)
	.align		4
.L_4:
        /*001c*/ 	.word	index@(triton_mm)
        /*0020*/ 	.word	0x00000000


	//----- nvinfo : EIATTR_FRAME_SIZE
	.align		4
.L_5:
        /*0024*/ 	.byte	0x04, 0x11
        /*0026*/ 	.short	(.L_7 - .L_6)
	.align		4
.L_6:
        /*0028*/ 	.word	index@(triton_mm)
        /*002c*/ 	.word	0x00000000
.L_7:


//--------------------- .nv.info.triton_mm        --------------------------
	.section	.nv.info.triton_mm,"",@"SHT_CUDA_INFO"
	.align	4


	//----- nvinfo : EIATTR_CUDA_API_VERSION
	.align		4
        /*0000*/ 	.byte	0x04, 0x37
        /*0002*/ 	.short	(.L_9 - .L_8)
.L_8:
        /*0004*/ 	.word	0x0000007b


	//----- nvinfo : EIATTR_SW2861232_WAR
	.align		4
.L_9:
        /*0008*/ 	.byte	0x01, 0x35
	.zero		2


	//----- nvinfo : EIATTR_PARAM_CBANK
	.align		4
        /*000c*/ 	.byte	0x04, 0x0a
        /*000e*/ 	.short	(.L_11 - .L_10)
	.align		4
.L_10:
        /*0010*/ 	.word	index@(.nv.constant0.triton_mm)
        /*0014*/ 	.short	0x0160
        /*0016*/ 	.short	0x001c


	//----- nvinfo : EIATTR_CBANK_PARAM_SIZE
	.align		4
.L_11:
        /*0018*/ 	.byte	0x03, 0x19
        /*001a*/ 	.short	0x001c


	//----- nvinfo : EIATTR_KPARAM_INFO
	.align		4
        /*001c*/ 	.byte	0x04, 0x17
        /*001e*/ 	.short	(.L_13 - .L_12)
.L_12:
        /*0020*/ 	.word	0x00000000
        /*0024*/ 	.short	0x0003
        /*0026*/ 	.short	0x0018
        /*0028*/ 	.byte	0x00, 0xf0, 0x11, 0x00


	//----- nvinfo : EIATTR_KPARAM_INFO
	.align		4
.L_13:
        /*002c*/ 	.byte	0x04, 0x17
        /*002e*/ 	.short	(.L_15 - .L_14)
.L_14:
        /*0030*/ 	.word	0x00000000
        /*0034*/ 	.short	0x0002
        /*0036*/ 	.short	0x0010
        /*0038*/ 	.byte	0x00, 0xf0, 0x21, 0x00


	//----- nvinfo : EIATTR_KPARAM_INFO
	.align		4
.L_15:
        /*003c*/ 	.byte	0x04, 0x17
        /*003e*/ 	.short	(.L_17 - .L_16)
.L_16:
        /*0040*/ 	.word	0x00000000
        /*0044*/ 	.short	0x0001
        /*0046*/ 	.short	0x0008
        /*0048*/ 	.byte	0x00, 0xf0, 0x21, 0x00


	//----- nvinfo : EIATTR_KPARAM_INFO
	.align		4
.L_17:
        /*004c*/ 	.byte	0x04, 0x17
        /*004e*/ 	.short	(.L_19 - .L_18)
.L_18:
        /*0050*/ 	.word	0x00000000
        /*0054*/ 	.short	0x0000
        /*0056*/ 	.short	0x0000
        /*0058*/ 	.byte	0x00, 0xf0, 0x21, 0x00


	//----- nvinfo : EIATTR_MAXREG_COUNT
	.align		4
.L_19:
        /*005c*/ 	.byte	0x03, 0x1b
        /*005e*/ 	.short	0x00ff


	//----- nvinfo : EIATTR_EXIT_INSTR_OFFSETS
	.align		4
        /*0060*/ 	.byte	0x04, 0x1c
        /*0062*/ 	.short	(.L_21 - .L_20)


	//   ....[0]....
.L_20:
        /*0064*/ 	.word	0x00000030


	//   ....[1]....
        /*0068*/ 	.word	0x00005a60


	//   ....[2]....
        /*006c*/ 	.word	0x00005ab0


	//----- nvinfo : EIATTR_MAX_THREADS
	.align		4
.L_21:
        /*0070*/ 	.byte	0x04, 0x05
        /*0072*/ 	.short	(.L_23 - .L_22)
.L_22:
        /*0074*/ 	.word	0x00000100
        /*0078*/ 	.word	0x00000001
        /*007c*/ 	.word	0x00000001
.L_23:


//--------------------- .nv.rel.action            --------------------------
	.section	.nv.rel.action,"",@"SHT_CUDA_RELOCINFO"
	.align	8
	.sectionentsize	8
        /*0000*/ 	.byte	0x73, 0x00, 0x00, 0x00, 0x00, 0x00, 0x00, 0x00, 0x00, 0x00, 0x00, 0x11, 0x25, 0x00, 0x05, 0x36


//--------------------- .nv.constant0.triton_mm   --------------------------
	.section	.nv.constant0.triton_mm,"a",@progbits
	.align	4
.nv.constant0.triton_mm:
	.zero		380


//--------------------- .text.triton_mm           --------------------------
	.section	.text.triton_mm,"ax",@progbits
	.sectionflags	@"SHF_BARRIERS=1"
	.sectioninfo	@"SHI_REGISTERS=128"
	.align	128
        .global         triton_mm
        .type           triton_mm,@function
        .size           triton_mm,(.L_x_3 - triton_mm)
        .other          triton_mm,@"STO_CUDA_ENTRY STV_DEFAULT"
triton_mm:
.text.triton_mm:
[----:B------:R-:W-:-:S02]  /*0000*/  MOV R1, c[0x0][0x28] ;  /* 0x00000a0000017a02 */ /* 0x000fc40000000f00 */
[----:B------:R-:W-:-:S04]  /*0010*/  MOV R0, c[0x0][0x178] ;  /* 0x00005e0000007a02 */ /* 0x000fc80000000f00 */
[----:B------:R-:W-:-:S13]  /*0020*/  LOP3.LUT P0, RZ, R0, 0x1ffffff, RZ, 0xc0, !PT ;  /* 0x01ffffff00ff7812 */ /* 0x000fda000780c0ff */
[----:B------:R-:W-:Y:S05]  /*0030*/  @!P0 EXIT ;  /* 0x000000000000894d */ /* 0x000fea0003800000 */
[----:B------:R-:W1:Y:S01]  /*0040*/  S2R R7, SR_CTAID.X ;  /* 0x0000000000077919 */ /* 0x000e620000002500 */
[----:B------:R-:W-:Y:S01]  /*0050*/  IADD3 R0, R0, 0x3f, RZ ;  /* 0x0000003f00007810 */ /* 0x000fe20007ffe0ff */
[----:B------:R-:W-:Y:S01]  /*0060*/  ULDC.64 UR10, c[0x0][0x118] ;  /* 0x00004600000a7ab9 */ /* 0x000fe20000000a00 */
[----:B------:R-:W-:Y:S01]  /*0070*/  IABS R17, c[0x0][0x178] ;  /* 0x00005e0000117a13 */ /* 0x000fe20000000000 */
[----:B------:R-:W2:Y:S01]  /*0080*/  S2R R76, SR_TID.X ;  /* 0x00000000004c7919 */ /* 0x000ea20000002100 */
[----:B------:R-:W-:Y:S01]  /*0090*/  SHF.R.S32.HI R3, RZ, 0x1f, R0 ;  /* 0x0000001fff037819 */ /* 0x000fe20000011400 */
[----:B------:R-:W-:Y:S01]  /*00a0*/  CS2R R28, SRZ ;  /* 0x00000000001c7805 */ /* 0x000fe2000001ff00 */
[----:B------:R-:W-:Y:S01]  /*00b0*/  MOV R25, 0x4 ;  /* 0x0000000400197802 */ /* 0x000fe20000000f00 */
[----:B------:R-:W-:Y:S01]  /*00c0*/  CS2R R30, SRZ ;  /* 0x00000000001e7805 */ /* 0x000fe2000001ff00 */
[----:B------:R-:W-:Y:S01]  /*00d0*/  LEA.HI R3, R3, R0, RZ, 0x6 ;  /* 0x0000000003037211 */ /* 0x000fe200078f30ff */
[----:B------:R-:W-:Y:S01]  /*00e0*/  CS2R R44, SRZ ;  /* 0x00000000002c7805 */ /* 0x000fe2000001ff00 */
[----:B------:R-:W-:Y:S01]  /*00f0*/  MOV R80, 0xffffffe0 ;  /* 0xffffffe000507802 */ /* 0x000fe20000000f00 */
[----:B------:R-:W-:Y:S01]  /*0100*/  CS2R R46, SRZ ;  /* 0x00000000002e7805 */ /* 0x000fe2000001ff00 */
        /* <DEDUP_REMOVED lines=9> */
[----:B------:R-:W-:Y:S01]  /*01a0*/  UMOV UR4, URZ ;  /* 0x0000003f00047c82 */ /* 0x000fe20008000000 */
[----:B-1----:R-:W-:Y:S01]  /*01b0*/  SHF.R.S32.HI R2, RZ, 0x1f, R7 ;  /* 0x0000001fff027819 */ /* 0x002fe20000011407 */
[----:B------:R-:W-:Y:S01]  /*01c0*/  UMOV UR6, URZ ;  /* 0x0000003f00067c82 */ /* 0x000fe20008000000 */
[----:B------:R-:W-:Y:S01]  /*01d0*/  ISETP.GE.AND P1, PT, R7, RZ, PT ;  /* 0x000000ff0700720c */ /* 0x000fe20003f26270 */
[----:B------:R-:W-:Y:S01]  /*01e0*/  UMOV UR7, URZ ;  /* 0x0000003f00077c82 */ /* 0x000fe20008000000 */
[----:B------:R-:W-:Y:S01]  /*01f0*/  LEA.HI R2, R2, R7, RZ, 0x3 ;  /* 0x0000000702027211 */ /* 0x000fe200078f18ff */
[----:B------:R-:W-:-:S02]  /*0200*/  UMOV UR8, 0x6000 ;  /* 0x0000600000087882 */ /* 0x000fc40000000000 */
[----:B------:R-:W-:Y:S01]  /*0210*/  UMOV UR5, URZ ;  /* 0x0000003f00057c82 */ /* 0x000fe20008000000 */
[----:B------:R-:W-:-:S04]  /*0220*/  LOP3.LUT R0, R2, 0xfffffff8, RZ, 0xc0, !PT ;  /* 0xfffffff802007812 */ /* 0x000fc800078ec0ff */
[----:B------:R-:W-:-:S04]  /*0230*/  LEA.HI.SX32 R3, R3, -R0, 0x1a ;  /* 0x8000000003037211 */ /* 0x000fc800078fd2ff */
[----:B------:R-:W-:-:S04]  /*0240*/  IMNMX R4, R3, 0x8, PT ;  /* 0x0000000803047817 */ /* 0x000fc80003800200 */
[-C--:B------:R-:W-:Y:S02]  /*0250*/  IABS R11, R4.reuse ;  /* 0x00000004000b7213 */ /* 0x080fe40000000000 */
[----:B------:R-:W-:Y:S02]  /*0260*/  IABS R8, R4 ;  /* 0x0000000400087213 */ /* 0x000fe40000000000 */
[----:B------:R-:W1:Y:S02]  /*0270*/  I2F.RP R5, R11 ;  /* 0x0000000b00057306 */ /* 0x000e640000209400 */
[----:B------:R-:W-:-:S06]  /*0280*/  IADD3 R13, RZ, -R8, RZ ;  /* 0x80000008ff0d7210 */ /* 0x000fcc0007ffe0ff */
[----:B-1----:R-:W1:Y:S02]  /*0290*/  MUFU.RCP R5, R5 ;  /* 0x0000000500057308 */ /* 0x002e640000001000 */
[----:B-1----:R-:W-:-:S06]  /*02a0*/  IADD3 R2, R5, 0xffffffe, RZ ;  /* 0x0ffffffe05027810 */ /* 0x002fcc0007ffe0ff */
[----:B------:R-:W1:Y:S08]  /*02b0*/  I2F.RP R5, R17 ;  /* 0x0000001100057306 */ /* 0x000e700000209400 */
[----:B------:R3:W4:Y:S08]  /*02c0*/  F2I.FTZ.U32.TRUNC.NTZ R3, R2 ;  /* 0x0000000200037305 */ /* 0x000730000021f000 */
[----:B-1----:R-:W1:Y:S01]  /*02d0*/  MUFU.RCP R5, R5 ;  /* 0x0000000500057308 */ /* 0x002e620000001000 */
[----:B---3--:R-:W-:-:S02]  /*02e0*/  MOV R2, RZ ;  /* 0x000000ff00027202 */ /* 0x008fc40000000f00 */
[----:B----4-:R-:W-:-:S05]  /*02f0*/  IADD3 R6, RZ, -R3, RZ ;  /* 0x80000003ff067210 */ /* 0x010fca0007ffe0ff */
[----:B------:R-:W-:Y:S01]  /*0300*/  IMAD R9, R6, R11, RZ ;  /* 0x0000000b06097224 */ /* 0x000fe200078e02ff */
[----:B------:R-:W-:Y:S02]  /*0310*/  IABS R6, R7 ;  /* 0x0000000700067213 */ /* 0x000fe40000000000 */
[----:B-1----:R-:W-:Y:S01]  /*0320*/  IADD3 R10, R5, 0xffffffe, RZ ;  /* 0x0ffffffe050a7810 */ /* 0x002fe20007ffe0ff */
[----:B------:R-:W-:Y:S01]  /*0330*/  IMAD.HI.U32 R3, R3, R9, R2 ;  /* 0x0000000903037227 */ /* 0x000fe200078e0002 */
[----:B------:R-:W-:Y:S02]  /*0340*/  IADD3 R9, -R0, R7, RZ ;  /* 0x0000000700097210 */ /* 0x000fe40007ffe1ff */
[----:B------:R-:W-:Y:S02]  /*0350*/  LOP3.LUT R5, RZ, R4, RZ, 0x33, !PT ;  /* 0x00000004ff057212 */ /* 0x000fe400078e33ff */
[----:B------:R-:W-:Y:S01]  /*0360*/  IABS R8, R9 ;  /* 0x0000000900087213 */ /* 0x000fe20000000000 */
[----:B------:R-:W-:-:S04]  /*0370*/  IMAD.HI.U32 R2, R3, R6, RZ ;  /* 0x0000000603027227 */ /* 0x000fc800078e00ff */
[-C--:B------:R-:W-:Y:S02]  /*0380*/  IMAD R2, R2, R13.reuse, R6 ;  /* 0x0000000d02027224 */ /* 0x080fe400078e0206 */
[----:B------:R-:W-:Y:S02]  /*0390*/  IMAD.HI.U32 R6, R3, R8, RZ ;  /* 0x0000000803067227 */ /* 0x000fe400078e00ff */
[----:B------:R-:W1:Y:S01]  /*03a0*/  F2I.FTZ.U32.TRUNC.NTZ R3, R10 ;  /* 0x0000000a00037305 */ /* 0x000e62000021f000 */
[----:B------:R-:W-:Y:S01]  /*03b0*/  ISETP.GT.U32.AND P0, PT, R11, R2, PT ;  /* 0x000000020b00720c */ /* 0x000fe20003f04070 */
[----:B------:R-:W-:-:S05]  /*03c0*/  IMAD R8, R6, R13, R8 ;  /* 0x0000000d06087224 */ /* 0x000fca00078e0208 */
[----:B------:R-:W-:-:S07]  /*03d0*/  ISETP.GT.U32.AND P2, PT, R11, R8, PT ;  /* 0x000000080b00720c */ /* 0x000fce0003f44070 */
[----:B------:R-:W-:Y:S02]  /*03e0*/  @!P0 IADD3 R2, R2, -R11, RZ ;  /* 0x8000000b02028210 */ /* 0x000fe40007ffe0ff */
[----:B-1----:R-:W-:Y:S02]  /*03f0*/  IADD3 R12, RZ, -R3, RZ ;  /* 0x80000003ff0c7210 */ /* 0x002fe40007ffe0ff */
[----:B------:R-:W-:Y:S02]  /*0400*/  ISETP.GT.U32.AND P0, PT, R11, R2, PT ;  /* 0x000000020b00720c */ /* 0x000fe40003f04070 */
[----:B------:R-:W-:Y:S02]  /*0410*/  @!P2 IADD3 R8, R8, -R11, RZ ;  /* 0x8000000b0808a210 */ /* 0x000fe40007ffe0ff */
[----:B------:R-:W-:-:S09]  /*0420*/  @!P2 IADD3 R6, R6, 0x1, RZ ;  /* 0x000000010606a810 */ /* 0x000fd20007ffe0ff */
[----:B------:R-:W-:Y:S02]  /*0430*/  @!P0 IADD3 R2, R2, -R11, RZ ;  /* 0x8000000b02028210 */ /* 0x000fe40007ffe0ff */
[----:B------:R-:W-:Y:S02]  /*0440*/  ISETP.NE.AND P0, PT, R4, RZ, PT ;  /* 0x000000ff0400720c */ /* 0x000fe40003f05270 */
[----:B------:R-:W-:Y:S02]  /*0450*/  @!P1 IADD3 R2, -R2, RZ, RZ ;  /* 0x000000ff02029210 */ /* 0x000fe40007ffe1ff */
[----:B------:R-:W-:Y:S02]  /*0460*/  LOP3.LUT R4, R9, R4, RZ, 0x3c, !PT ;  /* 0x0000000409047212 */ /* 0x000fe400078e3cff */
[----:B------:R-:W-:Y:S02]  /*0470*/  SEL R7, R5, R2, !P0 ;  /* 0x0000000205077207 */ /* 0x000fe40004000000 */
[----:B--2---:R-:W-:-:S02]  /*0480*/  SHF.R.U32.HI R2, RZ, 0x3, R76 ;  /* 0x00000003ff027819 */ /* 0x004fc4000001164c */
[----:B------:R-:W-:Y:S02]  /*0490*/  IADD3 R0, R0, R7, RZ ;  /* 0x0000000700007210 */ /* 0x000fe40007ffe0ff */
[----:B------:R-:W-:Y:S02]  /*04a0*/  SGXT.U32 R7, R2, 0x5 ;  /* 0x000000050207781a */ /* 0x000fe40000000000 */
[----:B------:R-:W-:Y:S02]  /*04b0*/  MOV R2, R12 ;  /* 0x0000000c00027202 */ /* 0x000fe40000000f00 */
[----:B------:R-:W-:Y:S02]  /*04c0*/  SHF.L.U32 R0, R0, 0x6, RZ ;  /* 0x0000000600007819 */ /* 0x000fe400000006ff */
[----:B------:R-:W-:Y:S01]  /*04d0*/  ISETP.GE.U32.AND P1, PT, R8, R11, PT ;  /* 0x0000000b0800720c */ /* 0x000fe20003f26070 */
[----:B------:R-:W-:Y:S01]  /*04e0*/  IMAD R9, R2, R17, RZ ;  /* 0x0000001102097224 */ /* 0x000fe200078e02ff */
[----:B------:R-:W-:-:S02]  /*04f0*/  LOP3.LUT R14, R0, 0x20, R7, 0xfe, !PT ;  /* 0x00000020000e7812 */ /* 0x000fc400078efe07 */
[----:B------:R-:W-:Y:S02]  /*0500*/  MOV R2, RZ ;  /* 0x000000ff00027202 */ /* 0x000fe40000000f00 */
[----:B------:R-:W-:Y:S02]  /*0510*/  LOP3.LUT R12, R0, R7, RZ, 0xfc, !PT ;  /* 0x00000007000c7212 */ /* 0x000fe400078efcff */
[----:B------:R-:W-:Y:S01]  /*0520*/  IABS R10, R14 ;  /* 0x0000000e000a7213 */ /* 0x000fe20000000000 */
[----:B------:R-:W-:Y:S01]  /*0530*/  IMAD.HI.U32 R2, R3, R9, R2 ;  /* 0x0000000903027227 */ /* 0x000fe200078e0002 */
[----:B------:R-:W-:Y:S02]  /*0540*/  IABS R8, R12 ;  /* 0x0000000c00087213 */ /* 0x000fe40000000000 */
[----:B------:R-:W-:Y:S02]  /*0550*/  MOV R9, R10 ;  /* 0x0000000a00097202 */ /* 0x000fe40000000f00 */
[----:B------:R-:W-:Y:S01]  /*0560*/  ISETP.GE.AND P3, PT, R4, RZ, PT ;  /* 0x000000ff0400720c */ /* 0x000fe20003f66270 */
[----:B------:R-:W-:Y:S01]  /*0570*/  IMAD.HI.U32 R3, R2, R8, RZ ;  /* 0x0000000802037227 */ /* 0x000fe200078e00ff */
[----:B------:R-:W-:-:S03]  /*0580*/  @P1 IADD3 R6, R6, 0x1, RZ ;  /* 0x0000000106061810 */ /* 0x000fc60007ffe0ff */
[----:B------:R-:W-:Y:S01]  /*0590*/  IMAD.HI.U32 R2, R2, R9, RZ ;  /* 0x0000000902027227 */ /* 0x000fe200078e00ff */
[----:B------:R-:W-:-:S04]  /*05a0*/  IADD3 R3, -R3, RZ, RZ ;  /* 0x000000ff03037210 */ /* 0x000fc80007ffe1ff */
[----:B------:R-:W-:Y:S01]  /*05b0*/  IADD3 R2, -R2, RZ, RZ ;  /* 0x000000ff02027210 */ /* 0x000fe20007ffe1ff */
[C---:B------:R-:W-:Y:S01]  /*05c0*/  IMAD R4, R17.reuse, R3, R8 ;  /* 0x0000000311047224 */ /* 0x040fe200078e0208 */
[----:B------:R-:W-:Y:S02]  /*05d0*/  SHF.R.U32.HI R3, RZ, 0x5, R76 ;  /* 0x00000005ff037819 */ /* 0x000fe4000001164c */
[----:B------:R-:W-:Y:S01]  /*05e0*/  @!P3 IADD3 R6, -R6, RZ, RZ ;  /* 0x000000ff0606b210 */ /* 0x000fe20007ffe1ff */
[C---:B------:R-:W-:Y:S01]  /*05f0*/  IMAD R8, R17.reuse, R2, R9 ;  /* 0x0000000211087224 */ /* 0x040fe200078e0209 */
[----:B------:R-:W-:Y:S02]  /*0600*/  ISETP.GT.U32.AND P1, PT, R17, R4, PT ;  /* 0x000000041100720c */ /* 0x000fe40003f24070 */
[----:B------:R-:W-:Y:S02]  /*0610*/  SEL R2, R5, R6, !P0 ;  /* 0x0000000605027207 */ /* 0x000fe40004000000 */
[----:B------:R-:W-:-:S02]  /*0620*/  ISETP.GT.U32.AND P2, PT, R17, R8, PT ;  /* 0x000000081100720c */ /* 0x000fc40003f44070 */
[----:B------:R-:W-:Y:S02]  /*0630*/  SGXT.U32 R3, R3, 0x3 ;  /* 0x000000030303781a */ /* 0x000fe40000000000 */
[----:B------:R-:W-:Y:S02]  /*0640*/  SHF.R.S32.HI R5, RZ, 0x18, R2 ;  /* 0x00000018ff057819 */ /* 0x000fe40000011402 */
[----:B------:R-:W-:Y:S02]  /*0650*/  SHF.L.U32 R2, R2, 0x7, RZ ;  /* 0x0000000702027819 */ /* 0x000fe400000006ff */
[----:B------:R-:W-:Y:S02]  /*0660*/  LOP3.LUT R3, R0, R3, RZ, 0xfc, !PT ;  /* 0x0000000300037212 */ /* 0x000fe400078efcff */
[----:B------:R-:W-:Y:S02]  /*0670*/  SGXT R0, R5, 0x1 ;  /* 0x000000010500781a */ /* 0x000fe40000000200 */
[----:B------:R-:W-:-:S02]  /*0680*/  @!P1 IADD3 R4, R4, -R17, RZ ;  /* 0x8000001104049210 */ /* 0x000fc40007ffe0ff */
[----:B------:R-:W-:Y:S02]  /*0690*/  LOP3.LUT R15, R2, 0x40, R7, 0xfe, !PT ;  /* 0x00000040020f7812 */ /* 0x000fe400078efe07 */
[----:B------:R-:W-:Y:S02]  /*06a0*/  @!P2 IADD3 R8, R8, -R17, RZ ;  /* 0x800000110808a210 */ /* 0x000fe40007ffe0ff */
[C---:B------:R-:W-:Y:S02]  /*06b0*/  ISETP.GT.U32.AND P0, PT, R17.reuse, R4, PT ;  /* 0x000000041100720c */ /* 0x040fe40003f04070 */
[----:B------:R-:W-:Y:S02]  /*06c0*/  LEA.HI R9, R0, R15, RZ, 0x7 ;  /* 0x0000000f00097211 */ /* 0x000fe400078f38ff */
[----:B------:R-:W-:Y:S02]  /*06d0*/  ISETP.GT.U32.AND P2, PT, R17, R8, PT ;  /* 0x000000081100720c */ /* 0x000fe40003f44070 */
[----:B------:R-:W-:-:S02]  /*06e0*/  LOP3.LUT R11, R2, R7, RZ, 0xfc, !PT ;  /* 0x00000007020b7212 */ /* 0x000fc400078efcff */
[----:B------:R-:W-:Y:S02]  /*06f0*/  ISETP.GE.AND P1, PT, R12, RZ, PT ;  /* 0x000000ff0c00720c */ /* 0x000fe40003f26270 */
[----:B------:R-:W-:Y:S02]  /*0700*/  LOP3.LUT R9, R9, 0xffff80, RZ, 0xc0, !PT ;  /* 0x00ffff8009097812 */ /* 0x000fe400078ec0ff */
[----:B------:R-:W-:Y:S02]  /*0710*/  ISETP.GE.AND P3, PT, R14, RZ, PT ;  /* 0x000000ff0e00720c */ /* 0x000fe40003f66270 */
[----:B------:R-:W-:Y:S02]  /*0720*/  LOP3.LUT R13, R2, 0x20, R7, 0xfe, !PT ;  /* 0x00000020020d7812 */ /* 0x000fe400078efe07 */
[----:B------:R-:W-:Y:S02]  /*0730*/  LEA.HI R5, R0, R11, RZ, 0x7 ;  /* 0x0000000b00057211 */ /* 0x000fe400078f38ff */
[----:B------:R-:W-:-:S02]  /*0740*/  IADD3 R15, R15, -R9, RZ ;  /* 0x800000090f0f7210 */ /* 0x000fc40007ffe0ff */
[----:B------:R-:W-:Y:S02]  /*0750*/  LOP3.LUT R9, R2, 0x60, R7, 0xfe, !PT ;  /* 0x0000006002097812 */ /* 0x000fe400078efe07 */
[----:B------:R-:W-:Y:S02]  /*0760*/  LEA.HI R6, R0, R13, RZ, 0x7 ;  /* 0x0000000d00067211 */ /* 0x000fe400078f38ff */
[----:B------:R-:W-:Y:S02]  /*0770*/  LOP3.LUT R5, R5, 0xffff80, RZ, 0xc0, !PT ;  /* 0x00ffff8005057812 */ /* 0x000fe400078ec0ff */
[----:B------:R-:W-:Y:S02]  /*0780*/  @!P0 IADD3 R4, R4, -R17, RZ ;  /* 0x8000001104048210 */ /* 0x000fe40007ffe0ff */
[----:B------:R-:W-:Y:S02]  /*0790*/  LEA.HI R0, R0, R9, RZ, 0x7 ;  /* 0x0000000900007211 */ /* 0x000fe400078f38ff */
[----:B------:R-:W-:-:S02]  /*07a0*/  @!P2 IADD3 R8, R8, -R17, RZ ;  /* 0x800000110808a210 */ /* 0x000fc40007ffe0ff */
[----:B------:R-:W-:Y:S02]  /*07b0*/  LOP3.LUT R6, R6, 0xffff80, RZ, 0xc0, !PT ;  /* 0x00ffff8006067812 */ /* 0x000fe400078ec0ff */
[----:B------:R-:W-:Y:S02]  /*07c0*/  IADD3 R11, R11, -R5, RZ ;  /* 0x800000050b0b7210 */ /* 0x000fe40007ffe0ff */
[----:B------:R-:W-:Y:S02]  /*07d0*/  ISETP.NE.AND P0, PT, RZ, c[0x0][0x178], PT ;  /* 0x00005e00ff007a0c */ /* 0x000fe40003f05270 */
[----:B------:R-:W-:Y:S02]  /*07e0*/  LOP3.LUT R5, RZ, c[0x0][0x178], RZ, 0x33, !PT ;  /* 0x00005e00ff057a12 */ /* 0x000fe400078e33ff */
[----:B------:R-:W-:Y:S02]  /*07f0*/  LOP3.LUT R0, R0, 0xffff80, RZ, 0xc0, !PT ;  /* 0x00ffff8000007812 */ /* 0x000fe400078ec0ff */
[----:B------:R-:W-:-:S02]  /*0800*/  @!P1 IADD3 R4, -R4, RZ, RZ ;  /* 0x000000ff04049210 */ /* 0x000fc40007ffe1ff */
[----:B------:R-:W-:Y:S02]  /*0810*/  SHF.L.U32 R76, R76, 0x2, RZ ;  /* 0x000000024c4c7819 */ /* 0x000fe400000006ff */
[----:B------:R-:W-:Y:S02]  /*0820*/  @!P3 IADD3 R8, -R8, RZ, RZ ;  /* 0x000000ff0808b210 */ /* 0x000fe40007ffe1ff */
[----:B------:R-:W-:Y:S02]  /*0830*/  IADD3 R13, R13, -R6, RZ ;  /* 0x800000060d0d7210 */ /* 0x000fe40007ffe0ff */
[----:B------:R-:W-:Y:S02]  /*0840*/  IADD3 R17, R9, -R0, RZ ;  /* 0x8000000009117210 */ /* 0x000fe40007ffe0ff */
[----:B------:R-:W-:Y:S02]  /*0850*/  SEL R19, R5, R4, !P0 ;  /* 0x0000000405137207 */ /* 0x000fe40004000000 */
[----:B------:R-:W-:-:S02]  /*0860*/  LOP3.LUT R6, R76, 0x1c, RZ, 0xc0, !PT ;  /* 0x0000001c4c067812 */ /* 0x000fc400078ec0ff */
[----:B------:R-:W-:Y:S02]  /*0870*/  SEL R9, R5, R8, !P0 ;  /* 0x0000000805097207 */ /* 0x000fe40004000000 */
[----:B------:R-:W-:Y:S02]  /*0880*/  LOP3.LUT R0, R7, 0x20, RZ, 0xfc, !PT ;  /* 0x0000002007007812 */ /* 0x000fe400078efcff */
[-C--:B------:R-:W-:Y:S02]  /*0890*/  LEA R14, R19, R6.reuse, 0x8 ;  /* 0x00000006130e7211 */ /* 0x080fe400078e40ff */
[-C--:B------:R-:W-:Y:S02]  /*08a0*/  LEA R83, R7, R6.reuse, 0x5 ;  /* 0x0000000607537211 */ /* 0x080fe400078e28ff */
[----:B------:R-:W-:Y:S02]  /*08b0*/  LEA R9, R9, R6, 0x8 ;  /* 0x0000000609097211 */ /* 0x000fe400078e40ff */
[----:B------:R-:W-:-:S02]  /*08c0*/  LOP3.LUT R4, R7, 0x40, RZ, 0xfc, !PT ;  /* 0x0000004007047812 */ /* 0x000fc400078efcff */
[-C--:B------:R-:W-:Y:S02]  /*08d0*/  LEA R0, R0, R6.reuse, 0x5 ;  /* 0x0000000600007211 */ /* 0x080fe400078e28ff */
[----:B------:R-:W-:Y:S02]  /*08e0*/  LOP3.LUT R5, R7, 0x60, RZ, 0xfc, !PT ;  /* 0x0000006007057812 */ /* 0x000fe400078efcff */
[-C--:B------:R-:W-:Y:S02]  /*08f0*/  LEA R11, R11, R6.reuse, 0x8 ;  /* 0x000000060b0b7211 */ /* 0x080fe400078e40ff */
[-C--:B------:R-:W-:Y:S02]  /*0900*/  LEA R13, R13, R6.reuse, 0x8 ;  /* 0x000000060d0d7211 */ /* 0x080fe400078e40ff */
[-C--:B------:R-:W-:Y:S01]  /*0910*/  LEA R22, R15, R6.reuse, 0x8 ;  /* 0x000000060f167211 */ /* 0x080fe200078e40ff */
[----:B------:R-:W-:Y:S01]  /*0920*/  IMAD.WIDE R14, R14, R25, c[0x0][0x160] ;  /* 0x000058000e0e7625 */ /* 0x000fe200078e0219 */
[----:B------:R-:W-:-:S02]  /*0930*/  LEA R24, R17, R6, 0x8 ;  /* 0x0000000611187211 */ /* 0x000fc400078e40ff */
[----:B------:R-:W-:Y:S01]  /*0940*/  SHF.L.U32 R83, R83, 0x2, RZ ;  /* 0x0000000253537819 */ /* 0x000fe200000006ff */
[-C--:B------:R-:W-:Y:S01]  /*0950*/  IMAD.WIDE R16, R9, R25.reuse, c[0x0][0x160] ;  /* 0x0000580009107625 */ /* 0x080fe200078e0219 */
[-C--:B------:R-:W-:Y:S02]  /*0960*/  LEA R4, R4, R6.reuse, 0x5 ;  /* 0x0000000604047211 */ /* 0x080fe400078e28ff */
[----:B------:R-:W-:Y:S01]  /*0970*/  SHF.L.U32 R81, R0, 0x2, RZ ;  /* 0x0000000200517819 */ /* 0x000fe200000006ff */
[-C--:B------:R-:W-:Y:S01]  /*0980*/  IMAD.WIDE R18, R11, R25.reuse, c[0x0][0x168] ;  /* 0x00005a000b127625 */ /* 0x080fe200078e0219 */
[----:B------:R-:W-:Y:S01]  /*0990*/  LEA R5, R5, R6, 0x5 ;  /* 0x0000000605057211 */ /* 0x000fe200078e28ff */
[----:B------:R1:W-:Y:S01]  /*09a0*/  LDGSTS.E.BYPASS.128 [R83], [R14.64] ;  /* 0x000000000e537fae */ /* 0x0003e2000b901c4a */
[----:B------:R-:W-:Y:S01]  /*09b0*/  SHF.L.U32 R79, R4, 0x2, RZ ;  /* 0x00000002044f7819 */ /* 0x000fe200000006ff */
[-C--:B------:R-:W-:Y:S01]  /*09c0*/  IMAD.WIDE R20, R13, R25.reuse, c[0x0][0x168] ;  /* 0x00005a000d147625 */ /* 0x080fe200078e0219 */
[----:B------:R-:W-:Y:S01]  /*09d0*/  SHF.L.U32 R78, R5, 0x2, RZ ;  /* 0x00000002054e7819 */ /* 0x000fe200000006ff */
[----:B------:R2:W-:Y:S01]  /*09e0*/  LDGSTS.E.BYPASS.128 [R81], [R16.64] ;  /* 0x0000000010517fae */ /* 0x0005e2000b901c4a */
[----:B------:R-:W-:Y:S01]  /*09f0*/  IADD3 R4, P1, R14, 0x180, RZ ;  /* 0x000001800e047810 */ /* 0x000fe20007f3e0ff */
[----:B------:R-:W-:Y:S01]  /*0a00*/  IMAD.WIDE R22, R22, R25, c[0x0][0x168] ;  /* 0x00005a0016167625 */ /* 0x000fe200078e0219 */
[----:B------:R-:W-:Y:S01]  /*0a10*/  IADD3 R5, P0, R16, 0x180, RZ ;  /* 0x0000018010057810 */ /* 0x000fe20007f1e0ff */
[----:B------:R-:W0:Y:S01]  /*0a20*/  LDGDEPBAR ;  /* 0x00000000000079af */ /* 0x000e220000000000 */
[----:B------:R-:W-:Y:S01]  /*0a30*/  IADD3.X R6, RZ, R15, RZ, P1, !PT ;  /* 0x0000000fff067210 */ /* 0x000fe20000ffe4ff */
[----:B------:R-:W-:Y:S01]  /*0a40*/  IMAD.WIDE R24, R24, R25, c[0x0][0x168] ;  /* 0x00005a0018187625 */ /* 0x000fe200078e0219 */
[----:B------:R-:W-:Y:S01]  /*0a50*/  IADD3.X R8, RZ, R17, RZ, P0, !PT ;  /* 0x00000011ff087210 */ /* 0x000fe200007fe4ff */
[----:B------:R2:W-:Y:S01]  /*0a60*/  LDGSTS.E.BYPASS.128 [R83+0x6000], [R18.64] ;  /* 0x0600000012537fae */ /* 0x0005e2000b901c4a */
[----:B------:R-:W-:-:S02]  /*0a70*/  IADD3 R7, P1, R18, 0x180, RZ ;  /* 0x0000018012077810 */ /* 0x000fc40007f3e0ff */
[----:B------:R-:W-:Y:S01]  /*0a80*/  IADD3 R9, P0, R20, 0x180, RZ ;  /* 0x0000018014097810 */ /* 0x000fe20007f1e0ff */
[----:B------:R3:W-:Y:S01]  /*0a90*/  LDGSTS.E.BYPASS.128 [R81+0x6000], [R20.64] ;  /* 0x0600000014517fae */ /* 0x0007e2000b901c4a */
[----:B------:R-:W-:Y:S02]  /*0aa0*/  IADD3.X R10, RZ, R19, RZ, P1, !PT ;  /* 0x00000013ff0a7210 */ /* 0x000fe40000ffe4ff */
[----:B------:R-:W-:Y:S01]  /*0ab0*/  IADD3.X R12, RZ, R21, RZ, P0, !PT ;  /* 0x00000015ff0c7210 */ /* 0x000fe200007fe4ff */
[----:B------:R4:W-:Y:S01]  /*0ac0*/  LDGSTS.E.BYPASS.128 [R79+0x6000], [R22.64] ;  /* 0x06000000164f7fae */ /* 0x0009e2000b901c4a */
[----:B------:R-:W-:Y:S02]  /*0ad0*/  IADD3 R11, P1, R22, 0x180, RZ ;  /* 0x00000180160b7810 */ /* 0x000fe40007f3e0ff */
[----:B------:R-:W-:Y:S01]  /*0ae0*/  IADD3 R13, P0, R24, 0x180, RZ ;  /* 0x00000180180d7810 */ /* 0x000fe20007f1e0ff */
[----:B------:R1:W-:Y:S01]  /*0af0*/  LDGSTS.E.BYPASS.128 [R78+0x6000], [R24.64] ;  /* 0x06000000184e7fae */ /* 0x0003e2000b901c4a */
[----:B------:R-:W-:-:S02]  /*0b00*/  LOP3.LUT R77, R76, 0xf80, RZ, 0xc0, !PT ;  /* 0x00000f804c4d7812 */ /* 0x000fc400078ec0ff */
[----:B------:R-:W-:Y:S01]  /*0b10*/  MOV R0, 0x2 ;  /* 0x0000000200007802 */ /* 0x000fe20000000f00 */
[----:B------:R-:W0:Y:S01]  /*0b20*/  LDGDEPBAR ;  /* 0x00000000000079af */ /* 0x000e220000000000 */
[----:B------:R-:W-:-:S03]  /*0b30*/  LOP3.LUT R76, R76, 0x7c, RZ, 0xc0, !PT ;  /* 0x0000007c4c4c7812 */ /* 0x000fc600078ec0ff */
[----:B------:R-:W-:Y:S06]  /*0b40*/  BAR.SYNC 0x0 ;  /* 0x0000000000007b1d */ /* 0x000fec0000000000 */
[----:B------:R-:W-:Y:S01]  /*0b50*/  @!PT LDS RZ, [RZ] ;  /* 0x00000000fffff984 */ /* 0x000fe20000000800 */
[----:B------:R-:W-:Y:S01]  /*0b60*/  @!PT LDS RZ, [RZ] ;  /* 0x00000000fffff984 */ /* 0x000fe20000000800 */
[----:B------:R-:W-:Y:S01]  /*0b70*/  @!PT LDS RZ, [RZ] ;  /* 0x00000000fffff984 */ /* 0x000fe20000000800 */
[----:B------:R1:W-:Y:S04]  /*0b80*/  LDGSTS.E.BYPASS.128 [R83+0x2000], [R14.64+0x80] ;  /* 0x020000800e537fae */ /* 0x0003e8000b901c4a */
[----:B------:R2:W-:Y:S04]  /*0b90*/  LDGSTS.E.BYPASS.128 [R81+0x2000], [R16.64+0x80] ;  /* 0x0200008010517fae */ /* 0x0005e8000b901c4a */
[----:B------:R-:W0:Y:S04]  /*0ba0*/  LDGDEPBAR ;  /* 0x00000000000079af */ /* 0x000e280000000000 */
[----:B------:R2:W-:Y:S04]  /*0bb0*/  LDGSTS.E.BYPASS.128 [R83+0xa000], [R18.64+0x80] ;  /* 0x0a00008012537fae */ /* 0x0005e8000b901c4a */
[----:B------:R3:W-:Y:S04]  /*0bc0*/  LDGSTS.E.BYPASS.128 [R81+0xa000], [R20.64+0x80] ;  /* 0x0a00008014517fae */ /* 0x0007e8000b901c4a */
[----:B------:R4:W-:Y:S04]  /*0bd0*/  LDGSTS.E.BYPASS.128 [R79+0xa000], [R22.64+0x80] ;  /* 0x0a000080164f7fae */ /* 0x0009e8000b901c4a */
[----:B------:R1:W-:Y:S04]  /*0be0*/  LDGSTS.E.BYPASS.128 [R78+0xa000], [R24.64+0x80] ;  /* 0x0a000080184e7fae */ /* 0x0003e8000b901c4a */
[----:B------:R-:W0:Y:S04]  /*0bf0*/  LDGDEPBAR ;  /* 0x00000000000079af */ /* 0x000e280000000000 */
[----:B------:R-:W-:Y:S06]  /*0c00*/  BAR.SYNC 0x0 ;  /* 0x0000000000007b1d */ /* 0x000fec0000000000 */
[----:B------:R-:W-:Y:S01]  /*0c10*/  @!PT LDS RZ, [RZ] ;  /* 0x00000000fffff984 */ /* 0x000fe20000000800 */
[----:B------:R-:W-:Y:S01]  /*0c20*/  @!PT LDS RZ, [RZ] ;  /* 0x00000000fffff984 */ /* 0x000fe20000000800 */
[----:B------:R-:W-:Y:S01]  /*0c30*/  @!PT LDS RZ, [RZ] ;  /* 0x00000000fffff984 */ /* 0x000fe20000000800 */
[----:B------:R1:W-:Y:S04]  /*0c40*/  LDGSTS.E.BYPASS.128 [R83+0x4000], [R14.64+0x100] ;  /* 0x040001000e537fae */ /* 0x0003e8000b901c4a */
[----:B------:R2:W-:Y:S04]  /*0c50*/  LDGSTS.E.BYPASS.128 [R81+0x4000], [R16.64+0x100] ;  /* 0x0400010010517fae */ /* 0x0005e8000b901c4a */
[----:B------:R-:W0:Y:S04]  /*0c60*/  LDGDEPBAR ;  /* 0x00000000000079af */ /* 0x000e280000000000 */
[----:B------:R2:W-:Y:S01]  /*0c70*/  LDGSTS.E.BYPASS.128 [R83+0xe000], [R18.64+0x100] ;  /* 0x0e00010012537fae */ /* 0x0005e2000b901c4a */
[----:B-1----:R-:W-:-:S02]  /*0c80*/  IADD3.X R14, RZ, R23, RZ, P1, !PT ;  /* 0x00000017ff0e7210 */ /* 0x002fc40000ffe4ff */
[----:B------:R-:W-:Y:S01]  /*0c90*/  IADD3.X R15, RZ, R25, RZ, P0, !PT ;  /* 0x00000019ff0f7210 */ /* 0x000fe200007fe4ff */
[----:B------:R3:W-:Y:S04]  /*0ca0*/  LDGSTS.E.BYPASS.128 [R81+0xe000], [R20.64+0x100] ;  /* 0x0e00010014517fae */ /* 0x0007e8000b901c4a */
[----:B------:R4:W-:Y:S04]  /*0cb0*/  LDGSTS.E.BYPASS.128 [R79+0xe000], [R22.64+0x100] ;  /* 0x0e000100164f7fae */ /* 0x0009e8000b901c4a */
[----:B------:R1:W-:Y:S04]  /*0cc0*/  LDGSTS.E.BYPASS.128 [R78+0xe000], [R24.64+0x100] ;  /* 0x0e000100184e7fae */ /* 0x0003e8000b901c4a */
[----:B------:R-:W0:Y:S01]  /*0cd0*/  LDGDEPBAR ;  /* 0x00000000000079af */ /* 0x000e220000000000 */
[----:B---3--:R-:W-:Y:S01]  /*0ce0*/  CS2R R20, SRZ ;  /* 0x0000000000147805 */ /* 0x008fe2000001ff00 */
[----:B----4-:R-:W-:Y:S01]  /*0cf0*/  CS2R R22, SRZ ;  /* 0x0000000000167805 */ /* 0x010fe2000001ff00 */
[----:B-1----:R-:W-:Y:S01]  /*0d00*/  CS2R R24, SRZ ;  /* 0x0000000000187805 */ /* 0x002fe2000001ff00 */
[----:B------:R-:W-:-:S04]  /*0d10*/  DEPBAR.LE SB0, 0x4 ;  /* 0x000081000000791a */ /* 0x000fc80000000000 */
[----:B--2---:R-:W-:Y:S06]  /*0d20*/  BAR.SYNC 0x0 ;  /* 0x0000000000007b1d */ /* 0x004fec0000000000 */
.L_x_1:
[----:B------:R-:W-:Y:S01]  /*0d30*/  LEA R82, R76, UR8, 0x7 ;  /* 0x000000084c527c11 */ /* 0x000fe2000f8e38ff */
[----:B------:R-:W-:Y:S01]  /*0d40*/  LDS.128 R16, [R77.X4+UR5] ;  /* 0x000000054d107984 */ /* 0x000fe20008004c00 */
[----:B------:R-:W-:Y:S01]  /*0d50*/  IADD3 R0, R0, 0x1, RZ ;  /* 0x0000000100007810 */ /* 0x000fe20007ffe0ff */
[----:B------:R-:W-:Y:S01]  /*0d60*/  UIADD3 UR4, UR4, 0x1, URZ ;  /* 0x0000000104047890 */ /* 0x000fe2000fffe03f */
[----:B------:R-:W-:Y:S01]  /*0d70*/  IADD3 R80, R80, 0x20, RZ ;  /* 0x0000002050507810 */ /* 0x000fe20007ffe0ff */
[----:B------:R-:W1:Y:S01]  /*0d80*/  LDS.128 R48, [R82+0x80] ;  /* 0x0000800052307984 */ /* 0x000e620000000c00 */
[C---:B------:R-:W-:Y:S01]  /*0d90*/  ISETP.GE.AND P1, PT, R0.reuse, 0x3, PT ;  /* 0x000000030000780c */ /* 0x040fe20003f26270 */
[----:B------:R-:W-:Y:S02]  /*0da0*/  UISETP.GE.AND UP0, UPT, UR4, 0x3, UPT ;  /* 0x000000030400788c */ /* 0x000fe4000bf06270 */
[----:B------:R-:W2:Y:S01]  /*0db0*/  LDS.128 R52, [R82+0x100] ;  /* 0x0001000052347984 */ /* 0x000ea20000000c00 */
[----:B------:R-:W-:Y:S01]  /*0dc0*/  SEL R0, R0, RZ, !P1 ;  /* 0x000000ff00007207 */ /* 0x000fe20004800000 */
[----:B------:R-:W-:-:S02]  /*0dd0*/  USEL UR4, UR4, URZ, !UP0 ;  /* 0x0000003f04047287 */ /* 0x000fc4000c000000 */
[----:B------:R-:W3:Y:S02]  /*0de0*/  LDS.128 R40, [R82] ;  /* 0x0000000052287984 */ /* 0x000ee40000000c00 */
[----:B------:R-:W-:Y:S02]  /*0df0*/  ULEA UR8, UR4, 0x6000, 0xe ;  /* 0x0000600004087891 */ /* 0x000fe4000f8e703f */
[----:B------:R-:W4:Y:S04]  /*0e00*/  LDS.128 R64, [R82+0x180] ;  /* 0x0001800052407984 */ /* 0x000f280000000c00 */
[----:B------:R-:W4:Y:S04]  /*0e10*/  LDS.128 R68, [R77.X4+UR5+0x80] ;  /* 0x000080054d447984 */ /* 0x000f280008004c00 */
[----:B------:R-:W4:Y:S01]  /*0e20*/  LDS.128 R56, [R77.X4+UR5+0x100] ;  /* 0x000100054d387984 */ /* 0x000f220008004c00 */
[C---:B-1----:R-:W-:Y:S01]  /*0e30*/  FFMA R84, R16.reuse, R48, R73 ;  /* 0x0000003010547223 */ /* 0x042fe20000000049 */
[----:B--2---:R-:W-:-:S03]  /*0e40*/  FFMA R74, R16, R52, R74 ;  /* 0x00000034104a7223 */ /* 0x004fc6000000004a */
[C---:B------:R-:W-:Y:S01]  /*0e50*/  FFMA R87, R17.reuse, R49, R84 ;  /* 0x0000003111577223 */ /* 0x040fe20000000054 */
[----:B---3--:R-:W-:Y:S01]  /*0e60*/  FFMA R72, R16, R40, R72 ;  /* 0x0000002810487223 */ /* 0x008fe20000000048 */
[C---:B------:R-:W-:Y:S02]  /*0e70*/  FFMA R85, R17.reuse, R53, R74 ;  /* 0x0000003511557223 */ /* 0x040fe4000000004a */
[----:B------:R-:W-:Y:S01]  /*0e80*/  FFMA R84, R18, R50, R87 ;  /* 0x0000003212547223 */ /* 0x000fe20000000057 */
[----:B----4-:R-:W-:Y:S01]  /*0e90*/  FFMA R16, R16, R64, R75 ;  /* 0x0000004010107223 */ /* 0x010fe2000000004b */
[C---:B------:R-:W-:Y:S01]  /*0ea0*/  FFMA R89, R17.reuse, R41, R72 ;  /* 0x0000002911597223 */ /* 0x040fe20000000048 */
[C---:B------:R-:W-:Y:S01]  /*0eb0*/  FFMA R86, R18.reuse, R54, R85 ;  /* 0x0000003612567223 */ /* 0x040fe20000000055 */
[----:B------:R-:W1:Y:S01]  /*0ec0*/  LDS.128 R72, [R77.X4+UR5+0x180] ;  /* 0x000180054d487984 */ /* 0x000e620008004c00 */
[----:B------:R-:W-:Y:S01]  /*0ed0*/  FFMA R17, R17, R65, R16 ;  /* 0x0000004111117223 */ /* 0x000fe20000000010 */
[C---:B------:R-:W-:Y:S01]  /*0ee0*/  FFMA R16, R18.reuse, R42, R89 ;  /* 0x0000002a12107223 */ /* 0x040fe20000000059 */
[C---:B------:R-:W-:Y:S01]  /*0ef0*/  FFMA R87, R19.reuse, R51, R84 ;  /* 0x0000003313577223 */ /* 0x040fe20000000054 */
[C---:B------:R-:W-:Y:S01]  /*0f00*/  FFMA R89, R19.reuse, R55, R86 ;  /* 0x0000003713597223 */ /* 0x040fe20000000056 */
[----:B------:R-:W-:Y:S01]  /*0f10*/  FFMA R18, R18, R66, R17 ;  /* 0x0000004212127223 */ /* 0x000fe20000000011 */
[C---:B------:R-:W-:Y:S01]  /*0f20*/  FFMA R85, R19.reuse, R43, R16 ;  /* 0x0000002b13557223 */ /* 0x040fe20000000010 */
[C---:B------:R-:W-:Y:S01]  /*0f30*/  FFMA R16, R68.reuse, R48, R61 ;  /* 0x0000003044107223 */ /* 0x040fe2000000003d */
[C---:B------:R-:W-:Y:S01]  /*0f40*/  FFMA R62, R68.reuse, R52, R62 ;  /* 0x00000034443e7223 */ /* 0x040fe2000000003e */
[----:B------:R-:W-:Y:S01]  /*0f50*/  FFMA R91, R19, R67, R18 ;  /* 0x00000043135b7223 */ /* 0x000fe20000000012 */
[C---:B------:R-:W-:Y:S01]  /*0f60*/  FFMA R18, R68.reuse, R64, R63 ;  /* 0x0000004044127223 */ /* 0x040fe2000000003f */
[C---:B------:R-:W-:Y:S01]  /*0f70*/  FFMA R93, R69.reuse, R49, R16 ;  /* 0x00000031455d7223 */ /* 0x040fe20000000010 */
[-C--:B------:R-:W-:Y:S01]  /*0f80*/  FFMA R60, R68, R40.reuse, R60 ;  /* 0x00000028443c7223 */ /* 0x080fe2000000003c */
[C---:B------:R-:W-:Y:S01]  /*0f90*/  FFMA R63, R69.reuse, R53, R62 ;  /* 0x00000035453f7223 */ /* 0x040fe2000000003e */
[C---:B------:R-:W-:Y:S01]  /*0fa0*/  FFMA R61, R69.reuse, R65, R18 ;  /* 0x00000041453d7223 */ /* 0x040fe20000000012 */
[----:B------:R-:W-:Y:S01]  /*0fb0*/  FFMA R36, R56, R40, R36 ;  /* 0x0000002838247223 */ /* 0x000fe20000000024 */
[----:B------:R-:W2:Y:S01]  /*0fc0*/  LDS.128 R16, [R77.X4+UR5+0x1000] ;  /* 0x001000054d107984 */ /* 0x000ea20008004c00 */
        /* <DEDUP_REMOVED lines=8> */
[C---:B------:R-:W-:Y:S01]  /*1050*/  FFMA R62, R56.reuse, R64, R39 ;  /* 0x00000040383e7223 */ /* 0x040fe20000000027 */
[----:B------:R-:W-:Y:S01]  /*1060*/  FFMA R38, R56, R48, R37 ;  /* 0x0000003038267223 */ /* 0x000fe20000000025 */
[----:B------:R-:W-:Y:S01]  /*1070*/  FFMA R97, R71, R67, R68 ;  /* 0x0000004347617223 */ /* 0x000fe20000000044 */
[C---:B------:R-:W-:Y:S01]  /*1080*/  FFMA R63, R57.reuse, R53, R60 ;  /* 0x00000035393f7223 */ /* 0x040fe2000000003c */
[C---:B------:R-:W-:Y:S01]  /*1090*/  FFMA R61, R57.reuse, R65, R62 ;  /* 0x00000041393d7223 */ /* 0x040fe2000000003e */
[C---:B------:R-:W-:Y:S01]  /*10a0*/  FFMA R69, R57.reuse, R49, R38 ;  /* 0x0000003139457223 */ /* 0x040fe20000000026 */
[----:B------:R-:W-:Y:S01]  /*10b0*/  FFMA R57, R57, R41, R36 ;  /* 0x0000002939397223 */ /* 0x000fe20000000024 */
[C---:B------:R-:W-:Y:S01]  /*10c0*/  FFMA R60, R58.reuse, R54, R63 ;  /* 0x000000363a3c7223 */ /* 0x040fe2000000003f */
[----:B------:R-:W3:Y:S01]  /*10d0*/  LDS.128 R36, [R77.X4+UR5+0x1080] ;  /* 0x001080054d247984 */ /* 0x000ee20008004c00 */
[C---:B------:R-:W-:Y:S01]  /*10e0*/  FFMA R56, R58.reuse, R50, R69 ;  /* 0x000000323a387223 */ /* 0x040fe20000000045 */
[C---:B------:R-:W-:Y:S01]  /*10f0*/  FFMA R62, R58.reuse, R66, R61 ;  /* 0x000000423a3e7223 */ /* 0x040fe2000000003d */
[----:B------:R-:W-:Y:S01]  /*1100*/  FFMA R58, R58, R42, R57 ;  /* 0x0000002a3a3a7223 */ /* 0x000fe20000000039 */
[C---:B------:R-:W-:Y:S01]  /*1110*/  FFMA R105, R59.reuse, R55, R60 ;  /* 0x000000373b697223 */ /* 0x040fe2000000003c */
[C---:B------:R-:W-:Y:S01]  /*1120*/  FFMA R103, R59.reuse, R51, R56 ;  /* 0x000000333b677223 */ /* 0x040fe20000000038 */
[----:B------:R-:W-:Y:S01]  /*1130*/  FFMA R107, R59, R67, R62 ;  /* 0x000000433b6b7223 */ /* 0x000fe2000000003e */
[C---:B-1----:R-:W-:Y:S01]  /*1140*/  FFMA R32, R72.reuse, R40, R32 ;  /* 0x0000002848207223 */ /* 0x042fe20000000020 */
[C---:B------:R-:W-:Y:S01]  /*1150*/  FFMA R56, R72.reuse, R64, R35 ;  /* 0x0000004048387223 */ /* 0x040fe20000000023 */
[C---:B------:R-:W-:Y:S01]  /*1160*/  FFMA R34, R72.reuse, R52, R34 ;  /* 0x0000003448227223 */ /* 0x040fe20000000022 */
[----:B------:R-:W-:Y:S01]  /*1170*/  FFMA R72, R72, R48, R33 ;  /* 0x0000003048487223 */ /* 0x000fe20000000021 */
        /* <DEDUP_REMOVED lines=8> */
[----:B------:R-:W1:Y:S01]  /*1200*/  LDS.128 R32, [R77.X4+UR5+0x1100] ;  /* 0x001100054d207984 */ /* 0x000e620008004c00 */
[C---:B------:R-:W-:Y:S01]  /*1210*/  FFMA R119, R75.reuse, R43, R56 ;  /* 0x0000002b4b777223 */ /* 0x040fe20000000038 */
[----:B------:R-:W-:Y:S01]  /*1220*/  FFMA R117, R75, R67, R60 ;  /* 0x000000434b757223 */ /* 0x000fe2000000003c */
[----:B------:R-:W-:Y:S01]  /*1230*/  FFMA R74, R74, R50, R73 ;  /* 0x000000324a4a7223 */ /* 0x000fe20000000049 */
[C---:B--2---:R-:W-:Y:S01]  /*1240*/  FFMA R56, R16.reuse, R64, R27 ;  /* 0x0000004010387223 */ /* 0x044fe2000000001b */
        /* <DEDUP_REMOVED lines=10> */
[----:B------:R-:W2:Y:S01]  /*12f0*/  LDS.128 R24, [R77.X4+UR5+0x1180] ;  /* 0x001180054d187984 */ /* 0x000ea20008004c00 */
[----:B------:R-:W-:Y:S01]  /*1300*/  FFMA R18, R18, R50, R17 ;  /* 0x0000003212127223 */ /* 0x000fe20000000011 */
[C---:B------:R-:W-:Y:S01]  /*1310*/  FFMA R123, R19.reuse, R55, R16 ;  /* 0x00000037137b7223 */ /* 0x040fe20000000010 */
[C---:B------:R-:W-:Y:S01]  /*1320*/  FFMA R125, R19.reuse, R67, R56 ;  /* 0x00000043137d7223 */ /* 0x040fe20000000038 */
[C---:B------:R-:W-:Y:S01]  /*1330*/  FFMA R72, R19.reuse, R43, R72 ;  /* 0x0000002b13487223 */ /* 0x040fe20000000048 */
[-C--:B------:R-:W-:Y:S01]  /*1340*/  FFMA R121, R19, R51.reuse, R18 ;  /* 0x0000003313797223 */ /* 0x080fe20000000012 */
[C---:B---3--:R-:W-:Y:S01]  /*1350*/  FFMA R20, R36.reuse, R40, R20 ;  /* 0x0000002824147223 */ /* 0x048fe20000000014 */
        /* <DEDUP_REMOVED lines=11> */
[----:B------:R-:W-:Y:S01]  /*1410*/  LDS.128 R16, [R77.X4+UR5+0x10] ;  /* 0x000010054d107984 */ /* 0x000fe20008004c00 */
[----:B------:R-:W-:Y:S01]  /*1420*/  FFMA R99, R71, R43, R70 ;  /* 0x0000002b47637223 */ /* 0x000fe20000000046 */
[----:B------:R-:W-:Y:S01]  /*1430*/  FFMA R37, R37, R65, R36 ;  /* 0x0000004125257223 */ /* 0x000fe20000000024 */
[C---:B------:R-:W-:Y:S01]  /*1440*/  FFMA R84, R39.reuse, R55, R84 ;  /* 0x0000003727547223 */ /* 0x040fe20000000054 */
[----:B------:R-:W3:Y:S01]  /*1450*/  LDS.128 R20, [R82+0x90] ;  /* 0x0000900052147984 */ /* 0x000ee20000000c00 */
[C---:B------:R-:W-:Y:S01]  /*1460*/  FFMA R74, R39.reuse, R51, R74 ;  /* 0x00000033274a7223 */ /* 0x040fe2000000004a */
[----:B------:R-:W-:Y:S01]  /*1470*/  FFMA R86, R38, R66, R37 ;  /* 0x0000004226567223 */ /* 0x000fe20000000025 */
[C---:B-1----:R-:W-:Y:S01]  /*1480*/  FFMA R38, R32.reuse, R64, R47 ;  /* 0x0000004020267223 */ /* 0x042fe2000000002f */
[----:B------:R-:W1:Y:S01]  /*1490*/  LDS.128 R56, [R82+0x110] ;  /* 0x0001100052387984 */ /* 0x000e620000000c00 */
[C---:B------:R-:W-:Y:S01]  /*14a0*/  FFMA R36, R32.reuse, R48, R45 ;  /* 0x0000003020247223 */ /* 0x040fe2000000002d */
[C---:B------:R-:W-:Y:S01]  /*14b0*/  FFMA R86, R39.reuse, R67, R86 ;  /* 0x0000004327567223 */ /* 0x040fe20000000056 */
[----:B------:R-:W-:Y:S01]  /*14c0*/  FFMA R88, R39, R43, R88 ;  /* 0x0000002b27587223 */ /* 0x000fe20000000058 */
[----:B------:R-:W4:Y:S01]  /*14d0*/  LDS.128 R60, [R82+0x10] ;  /* 0x00001000523c7984 */ /* 0x000f220000000c00 */
[C---:B------:R-:W-:Y:S01]  /*14e0*/  FFMA R45, R33.reuse, R65, R38 ;  /* 0x00000041212d7223 */ /* 0x040fe20000000026 */
[----:B------:R-:W-:Y:S01]  /*14f0*/  FFMA R73, R33, R49, R36 ;  /* 0x0000003121497223 */ /* 0x000fe20000000024 */
[C---:B------:R-:W-:Y:S01]  /*1500*/  FFMA R46, R32.reuse, R52, R46 ;  /* 0x00000034202e7223 */ /* 0x040fe2000000002e */
[----:B------:R-:W4:Y:S01]  /*1510*/  LDS.128 R68, [R82+0x190] ;  /* 0x0001900052447984 */ /* 0x000f220000000c00 */
[----:B------:R-:W-:-:S02]  /*1520*/  FFMA R32, R32, R40, R44 ;  /* 0x0000002820207223 */ /* 0x000fc4000000002c */
[C---:B------:R-:W-:Y:S01]  /*1530*/  FFMA R47, R33.reuse, R53, R46 ;  /* 0x00000035212f7223 */ /* 0x040fe2000000002e */
[----:B------:R-:W4:Y:S01]  /*1540*/  LDS.128 R36, [R77.X4+UR5+0x90] ;  /* 0x000090054d247984 */ /* 0x000f220008004c00 */
[----:B------:R-:W-:Y:S01]  /*1550*/  FFMA R33, R33, R41, R32 ;  /* 0x0000002921217223 */ /* 0x000fe20000000020 */
[C---:B--2---:R-:W-:Y:S01]  /*1560*/  FFMA R30, R24.reuse, R52, R30 ;  /* 0x00000034181e7223 */ /* 0x044fe2000000001e */
[C---:B------:R-:W-:Y:S01]  /*1570*/  FFMA R48, R24.reuse, R48, R29 ;  /* 0x0000003018307223 */ /* 0x040fe2000000001d */
[C---:B------:R-:W-:Y:S01]  /*1580*/  FFMA R64, R24.reuse, R64, R31 ;  /* 0x0000004018407223 */ /* 0x040fe2000000001f */
[----:B------:R-:W-:Y:S01]  /*1590*/  FFMA R24, R24, R40, R28 ;  /* 0x0000002818187223 */ /* 0x000fe2000000001c */
[C---:B------:R-:W-:Y:S01]  /*15a0*/  FFMA R53, R25.reuse, R53, R30 ;  /* 0x0000003519357223 */ /* 0x040fe2000000001e */
[C---:B------:R-:W-:Y:S01]  /*15b0*/  FFMA R49, R25.reuse, R49, R48 ;  /* 0x0000003119317223 */ /* 0x040fe20000000030 */
[----:B------:R-:W2:Y:S01]  /*15c0*/  LDS.128 R28, [R77.X4+UR5+0x110] ;  /* 0x000110054d1c7984 */ /* 0x000ea20008004c00 */
[C---:B------:R-:W-:Y:S01]  /*15d0*/  FFMA R65, R25.reuse, R65, R64 ;  /* 0x0000004119417223 */ /* 0x040fe20000000040 */
[----:B------:R-:W-:Y:S01]  /*15e0*/  FFMA R25, R25, R41, R24 ;  /* 0x0000002919197223 */ /* 0x000fe20000000018 */
[C---:B------:R-:W-:Y:S01]  /*15f0*/  FFMA R46, R34.reuse, R66, R45 ;  /* 0x00000042222e7223 */ /* 0x040fe2000000002d */
[C---:B------:R-:W-:Y:S01]  /*1600*/  FFMA R44, R34.reuse, R54, R47 ;  /* 0x00000036222c7223 */ /* 0x040fe2000000002f */
[-C--:B------:R-:W-:Y:S01]  /*1610*/  FFMA R32, R34, R50.reuse, R73 ;  /* 0x0000003222207223 */ /* 0x080fe20000000049 */
[C---:B------:R-:W-:Y:S01]  /*1620*/  FFMA R50, R26.reuse, R50, R49 ;  /* 0x000000321a327223 */ /* 0x040fe20000000031 */
[C---:B------:R-:W-:Y:S01]  /*1630*/  FFMA R66, R26.reuse, R66, R65 ;  /* 0x000000421a427223 */ /* 0x040fe20000000041 */
[C---:B------:R-:W-:Y:S01]  /*1640*/  FFMA R54, R26.reuse, R54, R53 ;  /* 0x000000361a367223 */ /* 0x040fe20000000035 */
[-C--:B------:R-:W-:Y:S01]  /*1650*/  FFMA R26, R26, R42.reuse, R25 ;  /* 0x0000002a1a1a7223 */ /* 0x080fe20000000019 */
[----:B------:R-:W-:Y:S01]  /*1660*/  FFMA R34, R34, R42, R33 ;  /* 0x0000002a22227223 */ /* 0x000fe20000000021 */
[C---:B------:R-:W-:Y:S01]  /*1670*/  FFMA R73, R35.reuse, R51, R32 ;  /* 0x0000003323497223 */ /* 0x040fe20000000020 */
[----:B------:R-:W-:Y:S01]  /*1680*/  FFMA R101, R35, R67, R46 ;  /* 0x0000004323657223 */ /* 0x000fe2000000002e */
[----:B------:R-:W-:Y:S01]  /*1690*/  FFMA R65, R27, R43, R26 ;  /* 0x0000002b1b417223 */ /* 0x000fe2000000001a */
[C---:B------:R-:W-:Y:S01]  /*16a0*/  FFMA R75, R35.reuse, R55, R44 ;  /* 0x00000037234b7223 */ /* 0x040fe2000000002c */
[----:B------:R-:W-:Y:S01]  /*16b0*/  FFMA R109, R35, R43, R34 ;  /* 0x0000002b236d7223 */ /* 0x000fe20000000022 */
[C---:B---3--:R-:W-:Y:S01]  /*16c0*/  FFMA R26, R16.reuse, R20, R87 ;  /* 0x00000014101a7223 */ /* 0x048fe20000000057 */
[C---:B------:R-:W-:Y:S01]  /*16d0*/  FFMA R67, R27.reuse, R67, R66 ;  /* 0x000000431b437223 */ /* 0x040fe20000000042 */
[C---:B------:R-:W-:Y:S01]  /*16e0*/  FFMA R55, R27.reuse, R55, R54 ;  /* 0x000000371b377223 */ /* 0x040fe20000000036 */
[----:B------:R-:W-:Y:S01]  /*16f0*/  FFMA R53, R27, R51, R50 ;  /* 0x000000331b357223 */ /* 0x000fe20000000032 */
[C---:B-1----:R-:W-:Y:S01]  /*1700*/  FFMA R32, R16.reuse, R56, R89 ;  /* 0x0000003810207223 */ /* 0x042fe20000000059 */
[C---:B------:R-:W-:Y:S01]  /*1710*/  FFMA R35, R17.reuse, R21, R26 ;  /* 0x0000001511237223 */ /* 0x040fe2000000001a */
[----:B------:R-:W-:Y:S01]  /*1720*/  LDS.128 R48, [R77.X4+UR5+0x1110] ;  /* 0x001110054d307984 */ /* 0x000fe20008004c00 */
[----:B----4-:R-:W-:Y:S01]  /*1730*/  FFMA R24, R16, R60, R85 ;  /* 0x0000003c10187223 */ /* 0x010fe20000000055 */
[C---:B------:R-:W-:Y:S01]  /*1740*/  FFMA R33, R17.reuse, R57, R32 ;  /* 0x0000003911217223 */ /* 0x040fe20000000020 */
[----:B------:R-:W-:Y:S01]  /*1750*/  FFMA R32, R18, R22, R35 ;  /* 0x0000001612207223 */ /* 0x000fe20000000023 */
[----:B------:R-:W-:Y:S01]  /*1760*/  LDS.128 R44, [R77.X4+UR5+0x20] ;  /* 0x000020054d2c7984 */ /* 0x000fe20008004c00 */
[----:B------:R-:W-:Y:S01]  /*1770*/  FFMA R16, R16, R68, R91 ;  /* 0x0000004410107223 */ /* 0x000fe2000000005b */
[C---:B------:R-:W-:Y:S01]  /*1780*/  FFMA R41, R17.reuse, R61, R24 ;  /* 0x0000003d11297223 */ /* 0x040fe20000000018 */
[C---:B------:R-:W-:Y:S01]  /*1790*/  FFMA R34, R18.reuse, R58, R33 ;  /* 0x0000003a12227223 */ /* 0x040fe20000000021 */
[----:B------:R-:W1:Y:S01]  /*17a0*/  LDS.128 R24, [R77.X4+UR5+0x190] ;  /* 0x000190054d187984 */ /* 0x000e620008004c00 */
[----:B------:R-:W-:Y:S01]  /*17b0*/  FFMA R17, R17, R69, R16 ;  /* 0x0000004511117223 */ /* 0x000fe20000000010 */
[----:B------:R-:W-:Y:S01]  /*17c0*/  FFMA R16, R18, R62, R41 ;  /* 0x0000003e12107223 */ /* 0x000fe20000000029 */
[C---:B------:R-:W-:Y:S01]  /*17d0*/  FFMA R87, R19.reuse, R23, R32 ;  /* 0x0000001713577223 */ /* 0x040fe20000000020 */
[----:B------:R-:W-:Y:S01]  /*17e0*/  FFMA R32, R36, R68, R97 ;  /* 0x0000004424207223 */ /* 0x000fe20000000061 */
[----:B------:R-:W-:Y:S01]  /*17f0*/  FFMA R18, R18, R70, R17 ;  /* 0x0000004612127223 */ /* 0x000fe20000000011 */
[----:B------:R-:W-:Y:S01]  /*1800*/  FFMA R85, R19, R63, R16 ;  /* 0x0000003f13557223 */ /* 0x000fe20000000010 */
[C---:B------:R-:W-:Y:S01]  /*1810*/  FFMA R16, R36.reuse, R20, R93 ;  /* 0x0000001424107223 */ /* 0x040fe2000000005d */
        /* <DEDUP_REMOVED lines=8> */
[C---:B------:R-:W-:Y:S01]  /*18a0*/  FFMA R36, R38.reuse, R70, R33 ;  /* 0x0000004626247223 */ /* 0x040fe20000000021 */
[----:B------:R-:W3:Y:S01]  /*18b0*/  LDS.128 R16, [R77.X4+UR5+0x1010] ;  /* 0x001010054d107984 */ /* 0x000ee20008004c00 */
[C---:B------:R-:W-:Y:S01]  /*18c0*/  FFMA R34, R38.reuse, R58, R35 ;  /* 0x0000003a26227223 */ /* 0x040fe20000000023 */
[C---:B------:R-:W-:Y:S01]  /*18d0*/  FFMA R32, R38.reuse, R22, R41 ;  /* 0x0000001626207223 */ /* 0x040fe20000000029 */
[C---:B------:R-:W-:Y:S01]  /*18e0*/  FFMA R97, R39.reuse, R71, R36 ;  /* 0x0000004727617223 */ /* 0x040fe20000000024 */
        /* <DEDUP_REMOVED lines=19> */
[C---:B-1----:R-:W-:Y:S01]  /*1a20*/  FFMA R32, R24.reuse, R68, R117 ;  /* 0x0000004418207223 */ /* 0x042fe20000000075 */
[C---:B------:R-:W-:Y:S01]  /*1a30*/  FFMA R103, R31.reuse, R23, R28 ;  /* 0x000000171f677223 */ /* 0x040fe2000000001c */
[----:B------:R-:W-:Y:S01]  /*1a40*/  FFMA R111, R31, R63, R30 ;  /* 0x0000003f1f6f7223 */ /* 0x000fe2000000001e */
        /* <DEDUP_REMOVED lines=15> */
[C---:B---3--:R-:W-:Y:S01]  /*1b40*/  FFMA R72, R16.reuse, R60, R72 ;  /* 0x0000003c10487223 */ /* 0x048fe20000000048 */
[C---:B------:R-:W-:Y:S01]  /*1b50*/  FFMA R26, R16.reuse, R68, R125 ;  /* 0x00000044101a7223 */ /* 0x040fe2000000007d */
[C---:B------:R-:W-:Y:S01]  /*1b60*/  FFMA R24, R16.reuse, R56, R123 ;  /* 0x0000003810187223 */ /* 0x040fe2000000007b */
[----:B------:R-:W-:Y:S01]  /*1b70*/  FFMA R16, R16, R20, R121 ;  /* 0x0000001410107223 */ /* 0x000fe20000000079 */
[C---:B------:R-:W-:Y:S01]  /*1b80*/  FFMA R29, R17.reuse, R61, R72 ;  /* 0x0000003d111d7223 */ /* 0x040fe20000000048 */
[C---:B------:R-:W-:Y:S01]  /*1b90*/  FFMA R25, R17.reuse, R69, R26 ;  /* 0x0000004511197223 */ /* 0x040fe2000000001a */
[C---:B------:R-:W-:Y:S01]  /*1ba0*/  FFMA R27, R17.reuse, R57, R24 ;  /* 0x00000039111b7223 */ /* 0x040fe20000000018 */
[----:B------:R-:W-:Y:S01]  /*1bb0*/  FFMA R17, R17, R21, R16 ;  /* 0x0000001511117223 */ /* 0x000fe20000000010 */
[----:B------:R-:W1:Y:S01]  /*1bc0*/  LDS.128 R40, [R77.X4+UR5+0x1190] ;  /* 0x001190054d287984 */ /* 0x000e620008004c00 */
[C---:B------:R-:W-:Y:S01]  /*1bd0*/  FFMA R64, R18.reuse, R62, R29 ;  /* 0x0000003e12407223 */ /* 0x040fe2000000001d */
[C---:B------:R-:W-:Y:S01]  /*1be0*/  FFMA R24, R18.reuse, R70, R25 ;  /* 0x0000004612187223 */ /* 0x040fe20000000019 */
[C---:B------:R-:W-:Y:S01]  /*1bf0*/  FFMA R16, R18.reuse, R58, R27 ;  /* 0x0000003a12107223 */ /* 0x040fe2000000001b */
[----:B------:R-:W-:Y:S01]  /*1c00*/  FFMA R18, R18, R22, R17 ;  /* 0x0000001612127223 */ /* 0x000fe20000000011 */
[C---:B--2---:R-:W-:Y:S01]  /*1c10*/  FFMA R74, R36.reuse, R20, R74 ;  /* 0x00000014244a7223 */ /* 0x044fe2000000004a */
[C---:B------:R-:W-:Y:S01]  /*1c20*/  FFMA R84, R36.reuse, R56, R84 ;  /* 0x0000003824547223 */ /* 0x040fe20000000054 */
        /* <DEDUP_REMOVED lines=11> */
[----:B------:R-:W2:Y:S01]  /*1ce0*/  LDS.128 R28, [R82+0x20] ;  /* 0x00002000521c7984 */ /* 0x000ea20000000c00 */
[----:B------:R-:W-:Y:S01]  /*1cf0*/  FFMA R37, R37, R69, R86 ;  /* 0x0000004525257223 */ /* 0x000fe20000000056 */
[----:B------:R-:W-:Y:S01]  /*1d00*/  FFMA R84, R38, R62, R25 ;  /* 0x0000003e26547223 */ /* 0x000fe20000000019 */
[----:B------:R-:W-:Y:S01]  /*1d10*/  FFMA R36, R48, R20, R73 ;  /* 0x0000001430247223 */ /* 0x000fe20000000049 */
[----:B------:R-:W3:Y:S01]  /*1d20*/  LDS.128 R16, [R82+0xa0] ;  /* 0x0000a00052107984 */ /* 0x000ee20000000c00 */
[----:B------:R-:W-:Y:S01]  /*1d30*/  FFMA R74, R38, R70, R37 ;  /* 0x00000046264a7223 */ /* 0x000fe20000000025 */
[C---:B------:R-:W-:Y:S01]  /*1d40*/  FFMA R38, R48.reuse, R56, R75 ;  /* 0x0000003830267223 */ /* 0x040fe2000000004b */
[C---:B------:R-:W-:Y:S01]  /*1d50*/  FFMA R52, R48.reuse, R68, R101 ;  /* 0x0000004430347223 */ /* 0x040fe20000000065 */
[----:B------:R-:W4:Y:S01]  /*1d60*/  LDS.128 R24, [R82+0x120] ;  /* 0x0001200052187984 */ /* 0x000f220000000c00 */
[C---:B------:R-:W-:Y:S01]  /*1d70*/  FFMA R74, R39.reuse, R71, R74 ;  /* 0x00000047274a7223 */ /* 0x040fe2000000004a */
[C---:B------:R-:W-:Y:S01]  /*1d80*/  FFMA R72, R39.reuse, R59, R72 ;  /* 0x0000003b27487223 */ /* 0x040fe20000000048 */
[C---:B------:R-:W-:Y:S01]  /*1d90*/  FFMA R66, R39.reuse, R23, R66 ;  /* 0x0000001727427223 */ /* 0x040fe20000000042 */
[----:B------:R-:W4:Y:S01]  /*1da0*/  LDS.128 R32, [R82+0x1a0] ;  /* 0x0001a00052207984 */ /* 0x000f220000000c00 */
[----:B------:R-:W-:Y:S01]  /*1db0*/  FFMA R84, R39, R63, R84 ;  /* 0x0000003f27547223 */ /* 0x000fe20000000054 */
[C---:B------:R-:W-:Y:S01]  /*1dc0*/  FFMA R75, R49.reuse, R57, R38 ;  /* 0x00000039314b7223 */ /* 0x040fe20000000026 */
[C---:B------:R-:W-:Y:S01]  /*1dd0*/  FFMA R101, R49.reuse, R21, R36 ;  /* 0x0000001531657223 */ /* 0x040fe20000000024 */
[----:B------:R-:W-:Y:S01]  /*1de0*/  FFMA R48, R48, R60, R109 ;  /* 0x0000003c30307223 */ /* 0x000fe2000000006d */
[----:B------:R-:W4:Y:S01]  /*1df0*/  LDS.128 R36, [R77.X4+UR5+0xa0] ;  /* 0x0000a0054d247984 */ /* 0x000f220008004c00 */
[C---:B------:R-:W-:Y:S01]  /*1e00*/  FFMA R73, R49.reuse, R69, R52 ;  /* 0x0000004531497223 */ /* 0x040fe20000000034 */
[C---:B------:R-:W-:Y:S01]  /*1e10*/  FFMA R52, R50.reuse, R58, R75 ;  /* 0x0000003a32347223 */ /* 0x040fe2000000004b */
[----:B------:R-:W-:Y:S01]  /*1e20*/  FFMA R49, R49, R61, R48 ;  /* 0x0000003d31317223 */ /* 0x000fe20000000030 */
[C---:B------:R-:W-:Y:S01]  /*1e30*/  FFMA R48, R50.reuse, R22, R101 ;  /* 0x0000001632307223 */ /* 0x040fe20000000065 */
[----:B------:R-:W-:Y:S01]  /*1e40*/  FFMA R54, R50, R70, R73 ;  /* 0x0000004632367223 */ /* 0x000fe20000000049 */
[----:B-1----:R-:W-:Y:S01]  /*1e50*/  FFMA R20, R40, R20, R53 ;  /* 0x0000001428147223 */ /* 0x002fe20000000035 */
        /* <DEDUP_REMOVED lines=8> */
[----:B------:R-:W-:Y:S01]  /*1ee0*/  FFMA R40, R40, R60, R65 ;  /* 0x0000003c28287223 */ /* 0x000fe20000000041 */
[----:B------:R-:W1:Y:S01]  /*1ef0*/  LDS.128 R48, [R77.X4+UR5+0x120] ;  /* 0x000120054d307984 */ /* 0x000e620008004c00 */
        /* <DEDUP_REMOVED lines=8> */
[C---:B--2---:R-:W-:Y:S01]  /*1f80*/  FFMA R20, R44.reuse, R28, R85 ;  /* 0x0000001c2c147223 */ /* 0x044fe20000000055 */
[C---:B------:R-:W-:Y:S01]  /*1f90*/  FFMA R71, R43.reuse, R71, R70 ;  /* 0x000000472b477223 */ /* 0x040fe20000000046 */
[C---:B---3--:R-:W-:Y:S01]  /*1fa0*/  FFMA R22, R44.reuse, R16, R87 ;  /* 0x000000102c167223 */ /* 0x048fe20000000057 */
[C---:B------:R-:W-:Y:S01]  /*1fb0*/  FFMA R65, R43.reuse, R59, R58 ;  /* 0x0000003b2b417223 */ /* 0x040fe2000000003a */
[----:B------:R-:W-:Y:S01]  /*1fc0*/  FFMA R69, R43, R63, R42 ;  /* 0x0000003f2b457223 */ /* 0x000fe2000000002a */
[C---:B------:R-:W-:Y:S01]  /*1fd0*/  FFMA R53, R45.reuse, R29, R20 ;  /* 0x0000001d2d357223 */ /* 0x040fe20000000014 */
[C---:B----4-:R-:W-:Y:S01]  /*1fe0*/  FFMA R40, R44.reuse, R24, R89 ;  /* 0x000000182c287223 */ /* 0x050fe20000000059 */
[C---:B------:R-:W-:Y:S01]  /*1ff0*/  FFMA R43, R45.reuse, R17, R22 ;  /* 0x000000112d2b7223 */ /* 0x040fe20000000016 */
[----:B------:R-:W-:Y:S01]  /*2000*/  LDS.128 R60, [R77.X4+UR5+0x1120] ;  /* 0x001120054d3c7984 */ /* 0x000fe20008004c00 */
[----:B------:R-:W-:Y:S01]  /*2010*/  FFMA R44, R44, R32, R91 ;  /* 0x000000202c2c7223 */ /* 0x000fe2000000005b */
[----:B------:R-:W-:-:S02]  /*2020*/  FFMA R41, R45, R25, R40 ;  /* 0x000000192d297223 */ /* 0x000fc40000000028 */
[----:B------:R-:W2:Y:S01]  /*2030*/  LDS.128 R20, [R77.X4+UR5+0x1a0] ;  /* 0x0001a0054d147984 */ /* 0x000ea20008004c00 */
        /* <DEDUP_REMOVED lines=12> */
[----:B------:R-:W-:Y:S01]  /*2100*/  FFMA R36, R36, R28, R99 ;  /* 0x0000001c24247223 */ /* 0x000fe20000000063 */
[C---:B------:R-:W-:Y:S01]  /*2110*/  FFMA R47, R37.reuse, R25, R42 ;  /* 0x00000019252f7223 */ /* 0x040fe2000000002a */
[C---:B------:R-:W-:Y:S01]  /*2120*/  FFMA R53, R37.reuse, R17, R40 ;  /* 0x0000001125357223 */ /* 0x040fe20000000028 */
[C---:B------:R-:W-:Y:S01]  /*2130*/  FFMA R45, R37.reuse, R33, R44 ;  /* 0x00000021252d7223 */ /* 0x040fe2000000002c */
[----:B------:R-:W3:Y:S01]  /*2140*/  LDS.128 R40, [R77.X4+UR5+0x1020] ;  /* 0x001020054d287984 */ /* 0x000ee20008004c00 */
[----:B------:R-:W-:Y:S01]  /*2150*/  FFMA R37, R37, R29, R36 ;  /* 0x0000001d25257223 */ /* 0x000fe20000000024 */
[C---:B------:R-:W-:Y:S01]  /*2160*/  FFMA R36, R38.reuse, R18, R53 ;  /* 0x0000001226247223 */ /* 0x040fe20000000035 */
[C---:B------:R-:W-:Y:S01]  /*2170*/  FFMA R46, R38.reuse, R34, R45 ;  /* 0x00000022262e7223 */ /* 0x040fe2000000002d */
[----:B------:R-:W4:Y:S01]  /*2180*/  LDS.128 R52, [R77.X4+UR5+0x10a0] ;  /* 0x0010a0054d347984 */ /* 0x000f220008004c00 */
[C---:B------:R-:W-:Y:S01]  /*2190*/  FFMA R44, R38.reuse, R26, R47 ;  /* 0x0000001a262c7223 */ /* 0x040fe2000000002f */
[----:B------:R-:W-:Y:S01]  /*21a0*/  FFMA R38, R38, R30, R37 ;  /* 0x0000001e26267223 */ /* 0x000fe20000000025 */
[C---:B------:R-:W-:Y:S01]  /*21b0*/  FFMA R93, R39.reuse, R19, R36 ;  /* 0x00000013275d7223 */ /* 0x040fe20000000024 */
[C---:B-1----:R-:W-:Y:S01]  /*21c0*/  FFMA R36, R48.reuse, R16, R103 ;  /* 0x0000001030247223 */ /* 0x042fe20000000067 */
        /* <DEDUP_REMOVED lines=29> */
[C---:B------:R-:W-:Y:S01]  /*23a0*/  FFMA R119, R23.reuse, R31, R20 ;  /* 0x0000001f17777223 */ /* 0x040fe20000000014 */
[C---:B------:R-:W-:Y:S01]  /*23b0*/  FFMA R117, R23.reuse, R35, R38 ;  /* 0x0000002317757223 */ /* 0x040fe20000000026 */
[----:B------:R-:W-:Y:S01]  /*23c0*/  FFMA R113, R23, R19, R22 ;  /* 0x0000001317717223 */ /* 0x000fe20000000016 */
[C---:B---3--:R-:W-:Y:S01]  /*23d0*/  FFMA R64, R40.reuse, R28, R64 ;  /* 0x0000001c28407223 */ /* 0x048fe20000000040 */
[C---:B------:R-:W-:Y:S01]  /*23e0*/  FFMA R22, R40.reuse, R32, R125 ;  /* 0x0000002028167223 */ /* 0x040fe2000000007d */
[C---:B------:R-:W-:Y:S01]  /*23f0*/  FFMA R20, R40.reuse, R24, R123 ;  /* 0x0000001828147223 */ /* 0x040fe2000000007b */
[----:B------:R-:W-:Y:S01]  /*2400*/  FFMA R111, R51, R31, R50 ;  /* 0x0000001f336f7223 */ /* 0x000fe20000000032 */
[-C--:B------:R-:W-:Y:S01]  /*2410*/  FFMA R40, R40, R16.reuse, R121 ;  /* 0x0000001028287223 */ /* 0x080fe20000000079 */
[----:B------:R-:W1:Y:S01]  /*2420*/  LDS.128 R48, [R77.X4+UR5+0x11a0] ;  /* 0x0011a0054d307984 */ /* 0x000e620008004c00 */
[----:B------:R-:W-:Y:S01]  /*2430*/  FFMA R115, R23, R27, R36 ;  /* 0x0000001b17737223 */ /* 0x000fe20000000024 */
[C---:B------:R-:W-:Y:S01]  /*2440*/  FFMA R37, R41.reuse, R29, R64 ;  /* 0x0000001d29257223 */ /* 0x040fe20000000040 */
[C---:B------:R-:W-:Y:S01]  /*2450*/  FFMA R21, R41.reuse, R33, R22 ;  /* 0x0000002129157223 */ /* 0x040fe20000000016 */
[C---:B------:R-:W-:Y:S01]  /*2460*/  FFMA R23, R41.reuse, R25, R20 ;  /* 0x0000001929177223 */ /* 0x040fe20000000014 */
[-C--:B------:R-:W-:Y:S01]  /*2470*/  FFMA R41, R41, R17.reuse, R40 ;  /* 0x0000001129297223 */ /* 0x080fe20000000028 */
[C---:B----4-:R-:W-:Y:S01]  /*2480*/  FFMA R66, R52.reuse, R16, R66 ;  /* 0x0000001034427223 */ /* 0x050fe20000000042 */
[----:B------:R-:W-:Y:S01]  /*2490*/  FFMA R72, R52, R24, R72 ;  /* 0x0000001834487223 */ /* 0x000fe20000000048 */
[C---:B------:R-:W-:Y:S01]  /*24a0*/  FFMA R64, R42.reuse, R30, R37 ;  /* 0x0000001e2a407223 */ /* 0x040fe20000000025 */
[C---:B------:R-:W-:Y:S01]  /*24b0*/  FFMA R22, R42.reuse, R34, R21 ;  /* 0x000000222a167223 */ /* 0x040fe20000000015 */
[----:B------:R-:W-:Y:S01]  /*24c0*/  FFMA R20, R42, R26, R23 ;  /* 0x0000001a2a147223 */ /* 0x000fe20000000017 */
[----:B------:R-:W-:Y:S01]  /*24d0*/  FFMA R84, R52, R28, R84 ;  /* 0x0000001c34547223 */ /* 0x000fe20000000054 */
        /* <DEDUP_REMOVED lines=11> */
[----:B------:R-:W-:Y:S01]  /*2590*/  LDS.128 R56, [R77.X4+UR5+0x30] ;  /* 0x000030054d387984 */ /* 0x000fe20008004c00 */
[----:B------:R-:W-:Y:S01]  /*25a0*/  FFMA R72, R54, R30, R37 ;  /* 0x0000001e36487223 */ /* 0x000fe20000000025 */
[----:B------:R-:W-:Y:S01]  /*25b0*/  FFMA R53, R53, R33, R74 ;  /* 0x0000002135357223 */ /* 0x000fe2000000004a */
[C---:B------:R-:W-:Y:S01]  /*25c0*/  FFMA R52, R60.reuse, R16, R73 ;  /* 0x000000103c347223 */ /* 0x040fe20000000049 */
[----:B------:R-:W2:Y:S01]  /*25d0*/  LDS.128 R20, [R82+0xb0] ;  /* 0x0000b00052147984 */ /* 0x000ea20000000c00 */
[----:B------:R-:W-:Y:S01]  /*25e0*/  FFMA R74, R60, R32, R101 ;  /* 0x000000203c4a7223 */ /* 0x000fe20000000065 */
[----:B------:R-:W-:Y:S01]  /*25f0*/  FFMA R70, R54, R34, R53 ;  /* 0x0000002236467223 */ /* 0x000fe20000000035 */
[C---:B------:R-:W-:Y:S01]  /*2600*/  FFMA R54, R60.reuse, R24, R75 ;  /* 0x000000183c367223 */ /* 0x040fe2000000004b */
[----:B------:R-:W3:Y:S01]  /*2610*/  LDS.128 R40, [R82+0x30] ;  /* 0x0000300052287984 */ /* 0x000ee20000000c00 */
        /* <DEDUP_REMOVED lines=12> */
[----:B------:R-:W4:Y:S01]  /*26e0*/  LDS.128 R44, [R82+0x1b0] ;  /* 0x0001b000522c7984 */ /* 0x000f220000000c00 */
[C---:B------:R-:W-:Y:S01]  /*26f0*/  FFMA R84, R62.reuse, R34, R73 ;  /* 0x000000223e547223 */ /* 0x040fe20000000049 */
[C---:B------:R-:W-:Y:S01]  /*2700*/  FFMA R60, R62.reuse, R18, R101 ;  /* 0x000000123e3c7223 */ /* 0x040fe20000000065 */
[----:B------:R-:W-:Y:S01]  /*2710*/  FFMA R62, R62, R30, R61 ;  /* 0x0000001e3e3e7223 */ /* 0x000fe2000000003d */
[C---:B-1----:R-:W-:Y:S01]  /*2720*/  FFMA R16, R48.reuse, R16, R67 ;  /* 0x0000001030107223 */ /* 0x042fe20000000043 */
[C---:B------:R-:W-:Y:S01]  /*2730*/  FFMA R101, R63.reuse, R35, R84 ;  /* 0x000000233f657223 */ /* 0x040fe20000000054 */
[C---:B------:R-:W-:Y:S01]  /*2740*/  FFMA R75, R63.reuse, R27, R74 ;  /* 0x0000001b3f4b7223 */ /* 0x040fe2000000004a */
[C---:B------:R-:W-:Y:S01]  /*2750*/  FFMA R73, R63.reuse, R19, R60 ;  /* 0x000000133f497223 */ /* 0x040fe2000000003c */
[----:B------:R-:W-:Y:S01]  /*2760*/  FFMA R109, R63, R31, R62 ;  /* 0x0000001f3f6d7223 */ /* 0x000fe2000000003e */
[C---:B------:R-:W-:Y:S01]  /*2770*/  FFMA R17, R49.reuse, R17, R16 ;  /* 0x0000001131117223 */ /* 0x040fe20000000010 */
[----:B------:R-:W1:Y:S01]  /*2780*/  LDS.128 R60, [R77.X4+UR5+0x130] ;  /* 0x000130054d3c7984 */ /* 0x000e620008004c00 */
[C---:B------:R-:W-:Y:S01]  /*2790*/  FFMA R24, R48.reuse, R24, R65 ;  /* 0x0000001830187223 */ /* 0x040fe20000000041 */
[----:B------:R-:W-:Y:S01]  /*27a0*/  FFMA R28, R48, R28, R69 ;  /* 0x0000001c301c7223 */ /* 0x000fe20000000045 */
[----:B------:R-:W-:Y:S01]  /*27b0*/  FFMA R18, R50, R18, R17 ;  /* 0x0000001232127223 */ /* 0x000fe20000000011 */
[----:B------:R-:W-:Y:S01]  /*27c0*/  FFMA R32, R48, R32, R71 ;  /* 0x0000002030207223 */ /* 0x000fe20000000047 */
[C---:B------:R-:W-:Y:S01]  /*27d0*/  FFMA R25, R49.reuse, R25, R24 ;  /* 0x0000001931197223 */ /* 0x040fe20000000018 */
[----:B------:R-:W-:Y:S01]  /*27e0*/  FFMA R29, R49, R29, R28 ;  /* 0x0000001d311d7223 */ /* 0x000fe2000000001c */
[----:B------:R-:W-:Y:S01]  /*27f0*/  FFMA R69, R51, R19, R18 ;  /* 0x0000001333457223 */ /* 0x000fe20000000012 */
[----:B------:R-:W-:Y:S01]  /*2800*/  FFMA R33, R49, R33, R32 ;  /* 0x0000002131217223 */ /* 0x000fe20000000020 */
[C---:B------:R-:W-:Y:S01]  /*2810*/  FFMA R26, R50.reuse, R26, R25 ;  /* 0x0000001a321a7223 */ /* 0x040fe20000000019 */
[----:B------:R-:W-:-:S02]  /*2820*/  FFMA R30, R50, R30, R29 ;  /* 0x0000001e321e7223 */ /* 0x000fc4000000001d */
[----:B------:R-:W-:Y:S01]  /*2830*/  FFMA R34, R50, R34, R33 ;  /* 0x0000002232227223 */ /* 0x000fe20000000021 */
[C---:B--2---:R-:W-:Y:S01]  /*2840*/  FFMA R18, R56.reuse, R20, R87 ;  /* 0x0000001438127223 */ /* 0x044fe20000000057 */
[C---:B------:R-:W-:Y:S01]  /*2850*/  FFMA R67, R51.reuse, R27, R26 ;  /* 0x0000001b33437223 */ /* 0x040fe2000000001a */
[C---:B------:R-:W-:Y:S01]  /*2860*/  FFMA R71, R51.reuse, R31, R30 ;  /* 0x0000001f33477223 */ /* 0x040fe2000000001e */
[----:B------:R-:W-:Y:S01]  /*2870*/  FFMA R65, R51, R35, R34 ;  /* 0x0000002333417223 */ /* 0x000fe20000000022 */
[C---:B---3--:R-:W-:Y:S01]  /*2880*/  FFMA R16, R56.reuse, R40, R85 ;  /* 0x0000002838107223 */ /* 0x048fe20000000055 */
[C---:B------:R-:W-:Y:S01]  /*2890*/  FFMA R27, R57.reuse, R21, R18 ;  /* 0x00000015391b7223 */ /* 0x040fe20000000012 */
[----:B------:R-:W-:Y:S01]  /*28a0*/  LDS.128 R48, [R77.X4+UR5+0x10b0] ;  /* 0x0010b0054d307984 */ /* 0x000fe20008004c00 */
[----:B----4-:R-:W-:Y:S01]  /*28b0*/  FFMA R24, R56, R36, R89 ;  /* 0x0000002438187223 */ /* 0x010fe20000000059 */
[C---:B------:R-:W-:Y:S01]  /*28c0*/  FFMA R29, R57.reuse, R41, R16 ;  /* 0x00000029391d7223 */ /* 0x040fe20000000010 */
[C---:B------:R-:W-:Y:S01]  /*28d0*/  FFMA R26, R58.reuse, R22, R27 ;  /* 0x000000163a1a7223 */ /* 0x040fe2000000001b */
[----:B------:R-:W2:Y:S01]  /*28e0*/  LDS.128 R16, [R77.X4+UR5+0x1b0] ;  /* 0x0001b0054d107984 */ /* 0x000ea20008004c00 */
        /* <DEDUP_REMOVED lines=11> */
[C---:B------:R-:W-:Y:S01]  /*29a0*/  FFMA R30, R54.reuse, R38, R31 ;  /* 0x00000026361e7223 */ /* 0x040fe2000000001f */
[----:B------:R-:W3:Y:S01]  /*29b0*/  LDS.128 R24, [R77.X4+UR5+0x1030] ;  /* 0x001030054d187984 */ /* 0x000ee20008004c00 */
[----:B------:R-:W-:Y:S01]  /*29c0*/  FFMA R29, R53, R45, R28 ;  /* 0x0000002d351d7223 */ /* 0x000fe2000000001c */
[----:B------:R-:W-:Y:S01]  /*29d0*/  FFMA R28, R54, R22, R33 ;  /* 0x00000016361c7223 */ /* 0x000fe20000000021 */
[C---:B------:R-:W-:Y:S01]  /*29e0*/  FFMA R95, R55.reuse, R39, R30 ;  /* 0x00000027375f7223 */ /* 0x040fe2000000001e */
[----:B-1----:R-:W-:Y:S01]  /*29f0*/  FFMA R30, R60, R36, R105 ;  /* 0x000000243c1e7223 */ /* 0x002fe20000000069 */
[----:B------:R-:W-:Y:S01]  /*2a00*/  FFMA R32, R54, R46, R29 ;  /* 0x0000002e36207223 */ /* 0x000fe2000000001d */
[----:B------:R-:W-:Y:S01]  /*2a10*/  FFMA R93, R55, R23, R28 ;  /* 0x00000017375d7223 */ /* 0x000fe2000000001c */
[C---:B------:R-:W-:Y:S01]  /*2a20*/  FFMA R28, R60.reuse, R20, R103 ;  /* 0x000000143c1c7223 */ /* 0x040fe20000000067 */
[----:B------:R-:W-:Y:S01]  /*2a30*/  FFMA R31, R61, R37, R30 ;  /* 0x000000253d1f7223 */ /* 0x000fe2000000001e */
[----:B------:R-:W-:Y:S01]  /*2a40*/  FFMA R97, R55, R47, R32 ;  /* 0x0000002f37617223 */ /* 0x000fe20000000020 */
        /* <DEDUP_REMOVED lines=13> */
[----:B------:R-:W-:Y:S01]  /*2b20*/  FFMA R111, R63, R43, R62 ;  /* 0x0000002b3f6f7223 */ /* 0x000fe2000000003e */
[----:B------:R-:W-:Y:S01]  /*2b30*/  FFMA R56, R56, R44, R91 ;  /* 0x0000002c38387223 */ /* 0x000fe2000000005b */
[----:B------:R-:W1:Y:S01]  /*2b40*/  LDS.128 R60, [R77.X4+UR5+0x1130] ;  /* 0x001130054d3c7984 */ /* 0x000e620008004c00 */
[-C--:B------:R-:W-:Y:S01]  /*2b50*/  FFMA R53, R53, R41.reuse, R52 ;  /* 0x0000002935357223 */ /* 0x080fe20000000034 */
        /* <DEDUP_REMOVED lines=14> */
[C---:B---3--:R-:W-:Y:S01]  /*2c40*/  FFMA R64, R24.reuse, R40, R64 ;  /* 0x0000002818407223 */ /* 0x048fe20000000040 */
[----:B------:R-:W-:Y:S01]  /*2c50*/  FFMA R113, R19, R23, R18 ;  /* 0x0000001713717223 */ /* 0x000fe20000000012 */
[C---:B------:R-:W-:Y:S01]  /*2c60*/  FFMA R18, R24.reuse, R44, R125 ;  /* 0x0000002c18127223 */ /* 0x040fe2000000007d */
        /* <DEDUP_REMOVED lines=8> */
[----:B------:R-:W2:Y:S01]  /*2cf0*/  LDS.128 R52, [R77.X4+UR5+0x11b0] ;  /* 0x0011b0054d347984 */ /* 0x000ea20008004c00 */
        /* <DEDUP_REMOVED lines=13> */
[-C--:B------:R-:W-:Y:S01]  /*2dd0*/  FFMA R91, R59, R47.reuse, R58 ;  /* 0x0000002f3b5b7223 */ /* 0x080fe2000000003a */
        /* <DEDUP_REMOVED lines=8> */
[----:B------:R-:W-:Y:S01]  /*2e60*/  LDS.128 R56, [R77.X4+UR5+0x40] ;  /* 0x000040054d387984 */ /* 0x000fe20008004c00 */
[----:B------:R-:W-:Y:S01]  /*2e70*/  FFMA R49, R49, R45, R70 ;  /* 0x0000002d31317223 */ /* 0x000fe20000000046 */
[C---:B-1----:R-:W-:Y:S01]  /*2e80*/  FFMA R48, R60.reuse, R20, R73 ;  /* 0x000000143c307223 */ /* 0x042fe20000000049 */
[----:B------:R-:W-:Y:S01]  /*2e90*/  FFMA R74, R60, R44, R101 ;  /* 0x0000002c3c4a7223 */ /* 0x000fe20000000065 */
[----:B------:R-:W1:Y:S01]  /*2ea0*/  LDS.128 R24, [R82+0x140] ;  /* 0x0001400052187984 */ /* 0x000e620000000c00 */
[----:B------:R-:W-:Y:S01]  /*2eb0*/  FFMA R70, R50, R46, R49 ;  /* 0x0000002e32467223 */ /* 0x000fe20000000031 */
[C---:B------:R-:W-:Y:S01]  /*2ec0*/  FFMA R50, R60.reuse, R36, R75 ;  /* 0x000000243c327223 */ /* 0x040fe2000000004b */
[C---:B------:R-:W-:Y:S01]  /*2ed0*/  FFMA R68, R51.reuse, R39, R68 ;  /* 0x0000002733447223 */ /* 0x040fe20000000044 */
[----:B------:R-:W3:Y:S01]  /*2ee0*/  LDS.128 R16, [R82+0xc0] ;  /* 0x0000c00052107984 */ /* 0x000ee20000000c00 */
[C---:B------:R-:W-:Y:S01]  /*2ef0*/  FFMA R70, R51.reuse, R47, R70 ;  /* 0x0000002f33467223 */ /* 0x040fe20000000046 */
[C---:B------:R-:W-:Y:S01]  /*2f00*/  FFMA R66, R51.reuse, R23, R66 ;  /* 0x0000001733427223 */ /* 0x040fe20000000042 */
[----:B------:R-:W-:Y:S01]  /*2f10*/  FFMA R72, R51, R43, R72 ;  /* 0x0000002b33487223 */ /* 0x000fe20000000048 */
[----:B------:R-:W4:Y:S01]  /*2f20*/  LDS.128 R28, [R82+0x40] ;  /* 0x00004000521c7984 */ /* 0x000f220000000c00 */
[----:B------:R-:W-:Y:S01]  /*2f30*/  FFMA R60, R60, R40, R109 ;  /* 0x000000283c3c7223 */ /* 0x000fe2000000006d */
[C---:B------:R-:W-:Y:S01]  /*2f40*/  FFMA R75, R61.reuse, R37, R50 ;  /* 0x000000253d4b7223 */ /* 0x040fe20000000032 */
[C---:B------:R-:W-:Y:S01]  /*2f50*/  FFMA R101, R61.reuse, R21, R48 ;  /* 0x000000153d657223 */ /* 0x040fe20000000030 */
[----:B------:R-:W4:Y:S01]  /*2f60*/  LDS.128 R32, [R82+0x1c0] ;  /* 0x0001c00052207984 */ /* 0x000f220000000c00 */
[C---:B------:R-:W-:Y:S01]  /*2f70*/  FFMA R73, R61.reuse, R45, R74 ;  /* 0x0000002d3d497223 */ /* 0x040fe2000000004a */
[----:B------:R-:W-:Y:S01]  /*2f80*/  FFMA R61, R61, R41, R60 ;  /* 0x000000293d3d7223 */ /* 0x000fe2000000003c */
[C---:B------:R-:W-:Y:S01]  /*2f90*/  FFMA R74, R62.reuse, R38, R75 ;  /* 0x000000263e4a7223 */ /* 0x040fe2000000004b */
[----:B------:R-:W4:Y:S01]  /*2fa0*/  LDS.128 R48, [R77.X4+UR5+0xc0] ;  /* 0x0000c0054d307984 */ /* 0x000f220008004c00 */
        /* <DEDUP_REMOVED lines=8> */
[----:B------:R-:W2:Y:S01]  /*3030*/  LDS.128 R60, [R77.X4+UR5+0x140] ;  /* 0x000140054d3c7984 */ /* 0x000ea20008004c00 */
        /* <DEDUP_REMOVED lines=14> */
[----:B-1----:R-:W-:Y:S01]  /*3120*/  FFMA R36, R56, R24, R89 ;  /* 0x0000001838247223 */ /* 0x002fe20000000059 */
[----:B------:R-:W-:-:S02]  /*3130*/  FFMA R65, R55, R47, R46 ;  /* 0x0000002f37417223 */ /* 0x000fc4000000002e */
[----:B------:R-:W-:Y:S01]  /*3140*/  LDS.128 R52, [R82+0x150] ;  /* 0x0001500052347984 */ /* 0x000fe20000000c00 */
[C---:B---3--:R-:W-:Y:S01]  /*3150*/  FFMA R22, R56.reuse, R16, R87 ;  /* 0x0000001038167223 */ /* 0x048fe20000000057 */
[C---:B------:R-:W-:Y:S02]  /*3160*/  FFMA R21, R57.reuse, R25, R36 ;  /* 0x0000001939157223 */ /* 0x040fe40000000024 */
[----:B------:R-:W1:Y:S01]  /*3170*/  LDS.128 R36, [R77.X4+UR5+0x1c0] ;  /* 0x0001c0054d247984 */ /* 0x000e620008004c00 */
[----:B----4-:R-:W-:Y:S01]  /*3180*/  FFMA R20, R56, R28, R85 ;  /* 0x0000001c38147223 */ /* 0x010fe20000000055 */
[C---:B------:R-:W-:Y:S01]  /*3190*/  FFMA R23, R57.reuse, R17, R22 ;  /* 0x0000001139177223 */ /* 0x040fe20000000016 */
[C---:B------:R-:W-:Y:S02]  /*31a0*/  FFMA R40, R58.reuse, R26, R21 ;  /* 0x0000001a3a287223 */ /* 0x040fe40000000015 */
[----:B------:R-:W-:Y:S01]  /*31b0*/  FFMA R41, R57, R29, R20 ;  /* 0x0000001d39297223 */ /* 0x000fe20000000014 */
[----:B------:R-:W-:Y:S01]  /*31c0*/  FFMA R22, R58, R18, R23 ;  /* 0x000000123a167223 */ /* 0x000fe20000000017 */
        /* <DEDUP_REMOVED lines=10> */
[----:B------:R-:W3:Y:S01]  /*3270*/  LDS.128 R40, [R77.X4+UR5+0x1040] ;  /* 0x001040054d287984 */ /* 0x000ee20008004c00 */
[C---:B------:R-:W-:Y:S01]  /*3280*/  FFMA R45, R49.reuse, R17, R20 ;  /* 0x00000011312d7223 */ /* 0x040fe20000000014 */
[----:B------:R-:W-:Y:S01]  /*3290*/  FFMA R48, R48, R28, R99 ;  /* 0x0000001c30307223 */ /* 0x000fe20000000063 */
[C---:B------:R-:W-:Y:S01]  /*32a0*/  FFMA R22, R50.reuse, R26, R23 ;  /* 0x0000001a32167223 */ /* 0x040fe20000000017 */
[C---:B------:R-:W-:Y:S01]  /*32b0*/  FFMA R44, R50.reuse, R34, R21 ;  /* 0x00000022322c7223 */ /* 0x040fe20000000015 */
[----:B------:R-:W-:Y:S01]  /*32c0*/  FFMA R20, R50, R18, R45 ;  /* 0x0000001232147223 */ /* 0x000fe2000000002d */
[----:B------:R-:W-:Y:S01]  /*32d0*/  FFMA R49, R49, R29, R48 ;  /* 0x0000001d31317223 */ /* 0x000fe20000000030 */
[C---:B------:R-:W-:Y:S01]  /*32e0*/  FFMA R95, R51.reuse, R27, R22 ;  /* 0x0000001b335f7223 */ /* 0x040fe20000000016 */
[C---:B--2---:R-:W-:Y:S01]  /*32f0*/  FFMA R22, R60.reuse, R24, R105 ;  /* 0x000000183c167223 */ /* 0x044fe20000000069 */
[C---:B------:R-:W-:Y:S01]  /*3300*/  FFMA R93, R51.reuse, R19, R20 ;  /* 0x00000013335d7223 */ /* 0x040fe20000000014 */
[----:B------:R-:W-:Y:S01]  /*3310*/  FFMA R20, R60, R16, R103 ;  /* 0x000000103c147223 */ /* 0x000fe20000000067 */
[----:B------:R-:W-:Y:S01]  /*3320*/  FFMA R50, R50, R30, R49 ;  /* 0x0000001e32327223 */ /* 0x000fe20000000031 */
        /* <DEDUP_REMOVED lines=30> */
[C---:B---3--:R-:W-:Y:S01]  /*3510*/  FFMA R36, R40.reuse, R24, R123 ;  /* 0x0000001828247223 */ /* 0x048fe2000000007b */
        /* <DEDUP_REMOVED lines=14> */
[----:B------:R-:W-:Y:S01]  /*3600*/  FFMA R42, R42, R18, R41 ;  /* 0x000000122a2a7223 */ /* 0x000fe20000000029 */
[C---:B--2---:R-:W-:Y:S01]  /*3610*/  FFMA R72, R20.reuse, R28, R72 ;  /* 0x0000001c14487223 */ /* 0x044fe20000000048 */
[C---:B------:R-:W-:Y:S01]  /*3620*/  FFMA R66, R20.reuse, R16, R66 ;  /* 0x0000001014427223 */ /* 0x040fe20000000042 */
[C---:B------:R-:W-:Y:S01]  /*3630*/  FFMA R68, R20.reuse, R24, R68 ;  /* 0x0000001814447223 */ /* 0x040fe20000000044 */
        /* <DEDUP_REMOVED lines=12> */
[----:B------:R-:W2:Y:S01]  /*3700*/  LDS.128 R44, [R77.X4+UR5+0x50] ;  /* 0x000050054d2c7984 */ /* 0x000ea20008004c00 */
[-C--:B------:R-:W-:Y:S01]  /*3710*/  FFMA R21, R21, R33.reuse, R70 ;  /* 0x0000002115157223 */ /* 0x080fe20000000046 */
[----:B------:R-:W-:Y:S01]  /*3720*/  FFMA R57, R57, R33, R56 ;  /* 0x0000002139397223 */ /* 0x000fe20000000038 */
[----:B-1----:R-:W-:Y:S01]  /*3730*/  FFMA R20, R60, R16, R73 ;  /* 0x000000103c147223 */ /* 0x002fe20000000049 */
[----:B------:R-:W1:Y:S01]  /*3740*/  LDS.128 R40, [R82+0x50] ;  /* 0x0000500052287984 */ /* 0x000e620000000c00 */
[----:B------:R-:W-:Y:S01]  /*3750*/  FFMA R70, R22, R34, R21 ;  /* 0x0000002216467223 */ /* 0x000fe20000000015 */
[----:B------:R-:W-:Y:S01]  /*3760*/  FFMA R22, R60, R24, R75 ;  /* 0x000000183c167223 */ /* 0x000fe2000000004b */
[----:B------:R-:W-:Y:S01]  /*3770*/  FFMA R58, R58, R34, R57 ;  /* 0x000000223a3a7223 */ /* 0x000fe20000000039 */
[----:B------:R-:W4:Y:S01]  /*3780*/  LDS.128 R48, [R82+0xd0] ;  /* 0x0000d00052307984 */ /* 0x000f220000000c00 */
        /* <DEDUP_REMOVED lines=9> */
[----:B------:R-:W4:Y:S01]  /*3820*/  LDS.128 R20, [R77.X4+UR5+0xd0] ;  /* 0x0000d0054d147984 */ /* 0x000f220008004c00 */
[----:B------:R-:W-:Y:S01]  /*3830*/  FFMA R91, R59, R35, R58 ;  /* 0x000000233b5b7223 */ /* 0x000fe2000000003a */
[----:B------:R-:W-:Y:S01]  /*3840*/  FFMA R61, R61, R29, R60 ;  /* 0x0000001d3d3d7223 */ /* 0x000fe2000000003c */
[C---:B------:R-:W-:Y:S01]  /*3850*/  FFMA R84, R62.reuse, R34, R73 ;  /* 0x000000223e547223 */ /* 0x040fe20000000049 */
[----:B------:R-:W4:Y:S01]  /*3860*/  LDS.128 R56, [R82+0x1d0] ;  /* 0x0001d00052387984 */ /* 0x000f220000000c00 */
        /* <DEDUP_REMOVED lines=8> */
[----:B------:R-:W3:Y:S01]  /*38f0*/  LDS.128 R60, [R77.X4+UR5+0x150] ;  /* 0x000150054d3c7984 */ /* 0x000ee20008004c00 */
        /* <DEDUP_REMOVED lines=9> */
[----:B--2---:R-:W-:Y:S01]  /*3990*/  FFMA R24, R44, R52, R89 ;  /* 0x000000342c187223 */ /* 0x004fe20000000059 */
[----:B------:R-:W-:Y:S01]  /*39a0*/  FFMA R69, R39, R19, R18 ;  /* 0x0000001327457223 */ /* 0x000fe20000000012 */
[----:B------:R-:W-:Y:S01]  /*39b0*/  FFMA R26, R38, R26, R25 ;  /* 0x0000001a261a7223 */ /* 0x000fe20000000019 */
[----:B-1----:R-:W-:Y:S01]  /*39c0*/  FFMA R16, R44, R40, R85 ;  /* 0x000000282c107223 */ /* 0x002fe20000000055 */
[----:B------:R-:W-:Y:S01]  /*39d0*/  FFMA R17, R45, R53, R24 ;  /* 0x000000352d117223 */ /* 0x000fe20000000018 */
[----:B------:R-:W-:Y:S01]  /*39e0*/  FFMA R34, R38, R34, R33 ;  /* 0x0000002226227223 */ /* 0x000fe20000000021 */
[----:B------:R-:W-:Y:S01]  /*39f0*/  FFMA R67, R39, R27, R26 ;  /* 0x0000001b27437223 */ /* 0x000fe2000000001a */
[----:B----4-:R-:W-:Y:S01]  /*3a00*/  FFMA R18, R44, R48, R87 ;  /* 0x000000302c127223 */ /* 0x010fe20000000057 */
[C---:B------:R-:W-:Y:S01]  /*3a10*/  FFMA R29, R45.reuse, R41, R16 ;  /* 0x000000292d1d7223 */ /* 0x040fe20000000010 */
[C---:B------:R-:W-:Y:S01]  /*3a20*/  FFMA R28, R46.reuse, R54, R17 ;  /* 0x000000362e1c7223 */ /* 0x040fe20000000011 */
[----:B------:R-:W1:Y:S01]  /*3a30*/  LDS.128 R24, [R77.X4+UR5+0x1d0] ;  /* 0x0001d0054d187984 */ /* 0x000e620008004c00 */
[----:B------:R-:W-:Y:S01]  /*3a40*/  FFMA R19, R45, R49, R18 ;  /* 0x000000312d137223 */ /* 0x000fe20000000012 */
[C---:B------:R-:W-:Y:S01]  /*3a50*/  FFMA R16, R46.reuse, R42, R29 ;  /* 0x0000002a2e107223 */ /* 0x040fe2000000001d */
[----:B------:R-:W-:Y:S01]  /*3a60*/  FFMA R89, R47, R55, R28 ;  /* 0x000000372f597223 */ /* 0x000fe2000000001c */
[----:B------:R-:W-:Y:S01]  /*3a70*/  FFMA R65, R39, R35, R34 ;  /* 0x0000002327417223 */ /* 0x000fe20000000022 */
[----:B------:R-:W-:Y:S01]  /*3a80*/  FFMA R18, R46, R50, R19 ;  /* 0x000000322e127223 */ /* 0x000fe20000000013 */
        /* <DEDUP_REMOVED lines=40> */
[----:B------:R-:W1:Y:S01]  /*3d10*/  LDS.128 R60, [R77.X4+UR5+0x1150] ;  /* 0x001150054d3c7984 */ /* 0x000e620008004c00 */
[C---:B------:R-:W-:Y:S01]  /*3d20*/  FFMA R28, R24.reuse, R56, R117 ;  /* 0x00000038181c7223 */ /* 0x040fe20000000075 */
[----:B------:R-:W-:Y:S01]  /*3d30*/  FFMA R24, R24, R48, R113 ;  /* 0x0000003018187223 */ /* 0x000fe20000000071 */
[C---:B------:R-:W-:Y:S01]  /*3d40*/  FFMA R20, R26.reuse, R42, R29 ;  /* 0x0000002a1a147223 */ /* 0x040fe2000000001d */
[----:B------:R-:W-:Y:S01]  /*3d50*/  FFMA R22, R26, R54, R23 ;  /* 0x000000361a167223 */ /* 0x000fe20000000017 */
[C---:B------:R-:W-:Y:S01]  /*3d60*/  FFMA R21, R25.reuse, R57, R28 ;  /* 0x0000003919157223 */ /* 0x040fe2000000001c */
[----:B------:R-:W-:Y:S01]  /*3d70*/  FFMA R25, R25, R49, R24 ;  /* 0x0000003119197223 */ /* 0x000fe20000000018 */
[C---:B------:R-:W-:Y:S01]  /*3d80*/  FFMA R119, R27.reuse, R43, R20 ;  /* 0x0000002b1b777223 */ /* 0x040fe20000000014 */
[----:B------:R-:W-:Y:S01]  /*3d90*/  FFMA R115, R27, R55, R22 ;  /* 0x000000371b737223 */ /* 0x000fe20000000016 */
[----:B------:R-:W-:Y:S01]  /*3da0*/  FFMA R71, R39, R31, R30 ;  /* 0x0000001f27477223 */ /* 0x000fe2000000001e */
[C---:B--2---:R-:W-:Y:S01]  /*3db0*/  FFMA R64, R32.reuse, R40, R64 ;  /* 0x0000002820407223 */ /* 0x044fe20000000040 */
[C---:B------:R-:W-:Y:S01]  /*3dc0*/  FFMA R22, R32.reuse, R56, R125 ;  /* 0x0000003820167223 */ /* 0x040fe2000000007d */
[C---:B------:R-:W-:Y:S01]  /*3dd0*/  FFMA R20, R32.reuse, R52, R123 ;  /* 0x0000003420147223 */ /* 0x040fe2000000007b */
[----:B------:R-:W-:Y:S01]  /*3de0*/  FFMA R32, R32, R48, R121 ;  /* 0x0000003020207223 */ /* 0x000fe20000000079 */
        /* <DEDUP_REMOVED lines=10> */
[C---:B---3--:R-:W-:Y:S01]  /*3e90*/  FFMA R66, R16.reuse, R48, R66 ;  /* 0x0000003010427223 */ /* 0x048fe20000000042 */
[----:B------:R-:W-:Y:S01]  /*3ea0*/  FFMA R68, R16, R52, R68 ;  /* 0x0000003410447223 */ /* 0x000fe20000000044 */
[-C--:B------:R-:W-:Y:S01]  /*3eb0*/  FFMA R34, R34, R50.reuse, R33 ;  /* 0x0000003222227223 */ /* 0x080fe20000000021 */
[----:B------:R-:W-:Y:S01]  /*3ec0*/  FFMA R125, R35, R59, R22 ;  /* 0x0000003b237d7223 */ /* 0x000fe20000000016 */
[C---:B------:R-:W-:Y:S01]  /*3ed0*/  FFMA R23, R17.reuse, R49, R66 ;  /* 0x0000003111177223 */ /* 0x040fe20000000042 */
[----:B------:R-:W-:Y:S01]  /*3ee0*/  FFMA R21, R17, R53, R68 ;  /* 0x0000003511157223 */ /* 0x000fe20000000044 */
[C---:B------:R-:W-:Y:S01]  /*3ef0*/  FFMA R123, R35.reuse, R55, R20 ;  /* 0x00000037237b7223 */ /* 0x040fe20000000014 */
[C---:B------:R-:W-:Y:S01]  /*3f00*/  FFMA R121, R35.reuse, R51, R34 ;  /* 0x0000003323797223 */ /* 0x040fe20000000022 */
[----:B------:R-:W-:Y:S01]  /*3f10*/  FFMA R64, R35, R43, R64 ;  /* 0x0000002b23407223 */ /* 0x000fe20000000040 */
[C---:B------:R-:W-:Y:S01]  /*3f20*/  FFMA R66, R18.reuse, R50, R23 ;  /* 0x0000003212427223 */ /* 0x040fe20000000017 */
[----:B------:R-:W-:Y:S01]  /*3f30*/  FFMA R68, R18, R54, R21 ;  /* 0x0000003612447223 */ /* 0x000fe20000000015 */
[----:B------:R-:W-:Y:S01]  /*3f40*/  FFMA R44, R44, R56, R91 ;  /* 0x000000382c2c7223 */ /* 0x000fe2000000005b */
[----:B------:R-:W-:Y:S01]  /*3f50*/  LDS.128 R32, [R77.X4+UR5+0x60] ;  /* 0x000060054d207984 */ /* 0x000fe20008004c00 */
[C---:B------:R-:W-:Y:S01]  /*3f60*/  FFMA R72, R16.reuse, R40, R72 ;  /* 0x0000002810487223 */ /* 0x040fe20000000048 */
[----:B------:R-:W-:Y:S01]  /*3f70*/  FFMA R70, R16, R56, R70 ;  /* 0x0000003810467223 */ /* 0x000fe20000000046 */
[----:B------:R-:W-:Y:S01]  /*3f80*/  FFMA R45, R45, R57, R44 ;  /* 0x000000392d2d7223 */ /* 0x000fe2000000002c */
[----:B------:R-:W-:Y:S01]  /*3f90*/  LDS.128 R20, [R82+0xe0] ;  /* 0x0000e00052147984 */ /* 0x000fe20000000c00 */
[----:B------:R-:W-:Y:S01]  /*3fa0*/  FFMA R25, R17, R41, R72 ;  /* 0x0000002911197223 */ /* 0x000fe20000000048 */
[C---:B------:R-:W-:Y:S01]  /*3fb0*/  FFMA R117, R27.reuse, R59, R24 ;  /* 0x0000003b1b757223 */ /* 0x040fe20000000018 */
[----:B------:R-:W-:Y:S01]  /*3fc0*/  FFMA R46, R46, R58, R45 ;  /* 0x0000003a2e2e7223 */ /* 0x000fe2000000002d */
[----:B------:R-:W3:Y:S01]  /*3fd0*/  LDS.128 R36, [R82+0x60] ;  /* 0x0000600052247984 */ /* 0x000ee20000000c00 */
[----:B------:R-:W-:Y:S01]  /*3fe0*/  FFMA R113, R27, R51, R26 ;  /* 0x000000331b717223 */ /* 0x000fe2000000001a */
[----:B------:R-:W-:Y:S01]  /*3ff0*/  FFMA R17, R17, R57, R70 ;  /* 0x0000003911117223 */ /* 0x000fe20000000046 */
[C---:B------:R-:W-:Y:S01]  /*4000*/  FFMA R72, R18.reuse, R42, R25 ;  /* 0x0000002a12487223 */ /* 0x040fe20000000019 */
[-C--:B------:R-:W-:Y:S01]  /*4010*/  FFMA R91, R47, R59.reuse, R46 ;  /* 0x0000003b2f5b7223 */ /* 0x080fe2000000002e */
[----:B------:R-:W4:Y:S01]  /*4020*/  LDS.128 R24, [R82+0x160] ;  /* 0x0001600052187984 */ /* 0x000f220000000c00 */
[----:B------:R-:W-:Y:S01]  /*4030*/  FFMA R70, R18, R58, R17 ;  /* 0x0000003a12467223 */ /* 0x000fe20000000011 */
[C---:B-1----:R-:W-:Y:S01]  /*4040*/  FFMA R18, R60.reuse, R52, R75 ;  /* 0x000000343c127223 */ /* 0x042fe2000000004b */
[C---:B------:R-:W-:Y:S01]  /*4050*/  FFMA R16, R60.reuse, R48, R73 ;  /* 0x000000303c107223 */ /* 0x040fe20000000049 */
[----:B------:R-:W1:Y:S01]  /*4060*/  LDS.128 R44, [R82+0x1e0] ;  /* 0x0001e000522c7984 */ /* 0x000e620000000c00 */
        /* <DEDUP_REMOVED lines=13> */
[----:B------:R-:W-:Y:S01]  /*4140*/  FFMA R60, R62, R50, R101 ;  /* 0x000000323e3c7223 */ /* 0x000fe20000000065 */
        /* <DEDUP_REMOVED lines=14> */
[----:B------:R-:W2:Y:S01]  /*4230*/  LDS.128 R60, [R77.X4+UR5+0x160] ;  /* 0x000160054d3c7984 */ /* 0x000ea20008004c00 */
[C---:B------:R-:W-:Y:S01]  /*4240*/  FFMA R58, R30.reuse, R58, R57 ;  /* 0x0000003a1e3a7223 */ /* 0x040fe20000000039 */
[C---:B------:R-:W-:Y:S01]  /*4250*/  FFMA R54, R30.reuse, R54, R53 ;  /* 0x000000361e367223 */ /* 0x040fe20000000035 */
[----:B------:R-:W-:Y:S01]  /*4260*/  FFMA R30, R30, R42, R29 ;  /* 0x0000002a1e1e7223 */ /* 0x000fe2000000001d */
[C---:B---3--:R-:W-:Y:S01]  /*4270*/  FFMA R28, R32.reuse, R36, R85 ;  /* 0x00000024201c7223 */ /* 0x048fe20000000055 */
[C---:B------:R-:W-:Y:S01]  /*4280*/  FFMA R65, R31.reuse, R59, R58 ;  /* 0x0000003b1f417223 */ /* 0x040fe2000000003a */
[C---:B------:R-:W-:Y:S01]  /*4290*/  FFMA R67, R31.reuse, R55, R54 ;  /* 0x000000371f437223 */ /* 0x040fe20000000036 */
[C---:B------:R-:W-:Y:S01]  /*42a0*/  FFMA R71, R31.reuse, R43, R30 ;  /* 0x0000002b1f477223 */ /* 0x040fe2000000001e */
[C---:B------:R-:W-:Y:S01]  /*42b0*/  FFMA R30, R32.reuse, R20, R87 ;  /* 0x00000014201e7223 */ /* 0x040fe20000000057 */
[----:B------:R-:W-:Y:S01]  /*42c0*/  FFMA R69, R31, R51, R50 ;  /* 0x000000331f457223 */ /* 0x000fe20000000032 */
[C---:B------:R-:W-:Y:S01]  /*42d0*/  FFMA R49, R33.reuse, R37, R28 ;  /* 0x0000002521317223 */ /* 0x040fe2000000001c */
[C---:B----4-:R-:W-:Y:S01]  /*42e0*/  FFMA R40, R32.reuse, R24, R89 ;  /* 0x0000001820287223 */ /* 0x050fe20000000059 */
[C---:B------:R-:W-:Y:S01]  /*42f0*/  FFMA R43, R33.reuse, R21, R30 ;  /* 0x00000015212b7223 */ /* 0x040fe2000000001e */
[----:B-1----:R-:W-:Y:S01]  /*4300*/  FFMA R32, R32, R44, R91 ;  /* 0x0000002c20207223 */ /* 0x002fe2000000005b */
[----:B------:R-:W1:Y:S01]  /*4310*/  LDS.128 R28, [R77.X4+UR5+0x1e0] ;  /* 0x0001e0054d1c7984 */ /* 0x000e620008004c00 */
        /* <DEDUP_REMOVED lines=22> */
[----:B------:R-:W3:Y:S01]  /*4480*/  LDS.128 R40, [R77.X4+UR5+0x1060] ;  /* 0x001060054d287984 */ /* 0x000ee20008004c00 */
[C---:B------:R-:W-:Y:S01]  /*4490*/  FFMA R90, R19.reuse, R47, R90 ;  /* 0x0000002f135a7223 */ /* 0x040fe2000000005a */
[C---:B------:R-:W-:Y:S01]  /*44a0*/  FFMA R88, R19.reuse, R27, R88 ;  /* 0x0000001b13587223 */ /* 0x040fe20000000058 */
[C---:B--2---:R-:W-:Y:S01]  /*44b0*/  FFMA R74, R60.reuse, R44, R74 ;  /* 0x0000002c3c4a7223 */ /* 0x044fe2000000004a */
        /* <DEDUP_REMOVED lines=13> */
[C---:B-1----:R-:W-:Y:S01]  /*4590*/  FFMA R48, R28.reuse, R44, R117 ;  /* 0x0000002c1c307223 */ /* 0x042fe20000000075 */
        /* <DEDUP_REMOVED lines=14> */
[C---:B------:R-:W-:Y:S01]  /*4680*/  FFMA R93, R31.reuse, R27, R48 ;  /* 0x0000001b1f5d7223 */ /* 0x040fe20000000030 */
[C---:B------:R-:W-:Y:S01]  /*4690*/  FFMA R113, R31.reuse, R39, R28 ;  /* 0x000000271f717223 */ /* 0x040fe2000000001c */
[----:B------:R-:W4:Y:S01]  /*46a0*/  LDS.128 R56, [R77.X4+UR5+0x11e0] ;  /* 0x0011e0054d387984 */ /* 0x000f220008004c00 */
[----:B------:R-:W-:Y:S01]  /*46b0*/  FFMA R91, R31, R23, R30 ;  /* 0x000000171f5b7223 */ /* 0x000fe2000000001e */
[----:B------:R-:W-:-:S02]  /*46c0*/  FFMA R84, R60, R36, R84 ;  /* 0x000000243c547223 */ /* 0x000fc40000000054 */
[----:B------:R-:W-:Y:S01]  /*46d0*/  LDS.128 R52, [R82+0x170] ;  /* 0x0001700052347984 */ /* 0x000fe20000000c00 */
        /* <DEDUP_REMOVED lines=11> */
[-C--:B------:R-:W-:Y:S01]  /*4790*/  FFMA R61, R61, R37.reuse, R84 ;  /* 0x000000253d3d7223 */ /* 0x080fe20000000054 */
        /* <DEDUP_REMOVED lines=18> */
[----:B------:R-:W2:Y:S01]  /*48c0*/  LDS.128 R72, [R77.X4+UR5+0x70] ;  /* 0x000070054d487984 */ /* 0x000ea20008004c00 */
[C---:B------:R-:W-:Y:S01]  /*48d0*/  FFMA R119, R19.reuse, R47, R18 ;  /* 0x0000002f13777223 */ /* 0x040fe20000000012 */
[-C--:B------:R-:W-:Y:S01]  /*48e0*/  FFMA R121, R19, R39.reuse, R16 ;  /* 0x0000002713797223 */ /* 0x080fe20000000010 */
[C---:B-1----:R-:W-:Y:S01]  /*48f0*/  FFMA R18, R32.reuse, R24, R103 ;  /* 0x0000001820127223 */ /* 0x042fe20000000067 */
[----:B------:R-:W1:Y:S01]  /*4900*/  LDS.128 R40, [R82+0xf0] ;  /* 0x0000f00052287984 */ /* 0x000e620000000c00 */
[C---:B------:R-:W-:Y:S01]  /*4910*/  FFMA R16, R32.reuse, R20, R101 ;  /* 0x0000001420107223 */ /* 0x040fe20000000065 */
[----:B------:R-:W-:Y:S01]  /*4920*/  FFMA R84, R63, R39, R84 ;  /* 0x000000273f547223 */ /* 0x000fe20000000054 */
[C---:B------:R-:W-:Y:S01]  /*4930*/  FFMA R115, R19.reuse, R23, R60 ;  /* 0x0000001713737223 */ /* 0x040fe2000000003c */
[----:B------:R-:W3:Y:S01]  /*4940*/  LDS.128 R48, [R82+0x70] ;  /* 0x0000700052307984 */ /* 0x000ee20000000c00 */
[----:B------:R-:W-:Y:S01]  /*4950*/  FFMA R117, R19, R27, R62 ;  /* 0x0000001b13757223 */ /* 0x000fe2000000003e */
[C---:B------:R-:W-:Y:S01]  /*4960*/  FFMA R60, R32.reuse, R44, R105 ;  /* 0x0000002c203c7223 */ /* 0x040fe20000000069 */
[C---:B------:R-:W-:Y:S01]  /*4970*/  FFMA R63, R33.reuse, R25, R18 ;  /* 0x00000019213f7223 */ /* 0x040fe20000000012 */
[----:B------:R-:W3:Y:S01]  /*4980*/  LDS.128 R28, [R82+0x1f0] ;  /* 0x0001f000521c7984 */ /* 0x000ee20000000c00 */
[C---:B------:R-:W-:Y:S01]  /*4990*/  FFMA R101, R33.reuse, R21, R16 ;  /* 0x0000001521657223 */ /* 0x040fe20000000010 */
[----:B------:R-:W-:Y:S01]  /*49a0*/  FFMA R32, R32, R36, R109 ;  /* 0x0000002420207223 */ /* 0x000fe2000000006d */
[C---:B------:R-:W-:Y:S01]  /*49b0*/  FFMA R61, R33.reuse, R45, R60 ;  /* 0x0000002d213d7223 */ /* 0x040fe2000000003c */
[----:B------:R-:W3:Y:S01]  /*49c0*/  LDS.128 R16, [R77.X4+UR5+0xf0] ;  /* 0x0000f0054d107984 */ /* 0x000ee20008004c00 */
        /* <DEDUP_REMOVED lines=8> */
[C---:B----4-:R-:W-:Y:S01]  /*4a50*/  FFMA R24, R56.reuse, R24, R67 ;  /* 0x0000001838187223 */ /* 0x050fe20000000043 */
[----:B------:R-:W-:Y:S01]  /*4a60*/  FFMA R109, R35, R39, R34 ;  /* 0x00000027236d7223 */ /* 0x000fe20000000022 */
[C---:B------:R-:W-:Y:S01]  /*4a70*/  FFMA R20, R56.reuse, R20, R69 ;  /* 0x0000001438147223 */ /* 0x040fe20000000045 */
[----:B------:R-:W4:Y:S01]  /*4a80*/  LDS.128 R32, [R77.X4+UR5+0x170] ;  /* 0x000170054d207984 */ /* 0x000f220008004c00 */
        /* <DEDUP_REMOVED lines=10> */
[----:B------:R-:W4:Y:S01]  /*4b30*/  LDS.128 R24, [R77.X4+UR5+0x1f0] ;  /* 0x0001f0054d187984 */ /* 0x000f220008004c00 */
[----:B--2---:R-:W-:Y:S01]  /*4b40*/  FFMA R96, R72, R52, R96 ;  /* 0x0000003448607223 */ /* 0x004fe20000000060 */
[C---:B------:R-:W-:Y:S01]  /*4b50*/  FFMA R69, R59.reuse, R23, R22 ;  /* 0x000000173b457223 */ /* 0x040fe20000000016 */
[----:B------:R-:W-:Y:S01]  /*4b60*/  FFMA R46, R58, R46, R45 ;  /* 0x0000002e3a2e7223 */ /* 0x000fe2000000002d */
[----:B------:R-:W-:Y:S01]  /*4b70*/  FFMA R71, R59, R39, R38 ;  /* 0x000000273b477223 */ /* 0x000fe20000000026 */
[----:B-1----:R-:W-:Y:S01]  /*4b80*/  FFMA R94, R72, R40, R94 ;  /* 0x00000028485e7223 */ /* 0x002fe2000000005e */
[----:B------:R-:W-:Y:S01]  /*4b90*/  FFMA R21, R73, R53, R96 ;  /* 0x0000003549157223 */ /* 0x000fe20000000060 */
[----:B------:R-:W-:Y:S01]  /*4ba0*/  FFMA R65, R59, R47, R46 ;  /* 0x0000002f3b417223 */ /* 0x000fe2000000002e */
[----:B------:R-:W-:Y:S01]  /*4bb0*/  LEA R70, R0, 0x6000, 0xe ;  /* 0x0000600000467811 */ /* 0x000fe200078e70ff */
[----:B---3--:R-:W-:Y:S01]  /*4bc0*/  FFMA R92, R72, R48, R92 ;  /* 0x00000030485c7223 */ /* 0x008fe2000000005c */
[C---:B------:R-:W-:Y:S01]  /*4bd0*/  FFMA R23, R73.reuse, R41, R94 ;  /* 0x0000002949177223 */ /* 0x040fe2000000005e */
[----:B------:R-:W-:Y:S01]  /*4be0*/  FFMA R22, R74, R54, R21 ;  /* 0x000000364a167223 */ /* 0x000fe20000000015 */
[----:B------:R-:W-:Y:S01]  /*4bf0*/  LDS.128 R56, [R77.X4+UR5+0x1170] ;  /* 0x001170054d387984 */ /* 0x000fe20008004c00 */
[----:B------:R-:W-:Y:S01]  /*4c00*/  FFMA R100, R72, R28, R100 ;  /* 0x0000001c48647223 */ /* 0x000fe20000000064 */
[----:B------:R-:W-:Y:S01]  /*4c10*/  FFMA R37, R73, R49, R92 ;  /* 0x0000003149257223 */ /* 0x000fe2000000005c */
[----:B------:R-:W-:-:S02]  /*4c20*/  FFMA R20, R74, R42, R23 ;  /* 0x0000002a4a147223 */ /* 0x000fc40000000017 */
[-C--:B------:R-:W-:Y:S01]  /*4c30*/  FFMA R73, R73, R29.reuse, R100 ;  /* 0x0000001d49497223 */ /* 0x080fe20000000064 */
[C---:B------:R-:W-:Y:S01]  /*4c40*/  FFMA R90, R16.reuse, R28, R90 ;  /* 0x0000001c105a7223 */ /* 0x040fe2000000005a */
[C---:B------:R-:W-:Y:S01]  /*4c50*/  FFMA R88, R16.reuse, R52, R88 ;  /* 0x0000003410587223 */ /* 0x040fe20000000058 */
[C---:B------:R-:W-:Y:S01]  /*4c60*/  FFMA R86, R16.reuse, R40, R86 ;  /* 0x0000002810567223 */ /* 0x040fe20000000056 */
[----:B------:R-:W-:Y:S01]  /*4c70*/  FFMA R98, R16, R48, R98 ;  /* 0x0000003010627223 */ /* 0x000fe20000000062 */
[C---:B------:R-:W-:Y:S01]  /*4c80*/  FFMA R72, R74.reuse, R50, R37 ;  /* 0x000000324a487223 */ /* 0x040fe20000000025 */
[-C--:B------:R-:W-:Y:S01]  /*4c90*/  FFMA R36, R74, R30.reuse, R73 ;  /* 0x0000001e4a247223 */ /* 0x080fe20000000049 */
[C---:B------:R-:W-:Y:S01]  /*4ca0*/  FFMA R37, R17.reuse, R29, R90 ;  /* 0x0000001d11257223 */ /* 0x040fe2000000005a */
[C---:B------:R-:W-:Y:S01]  /*4cb0*/  FFMA R39, R17.reuse, R53, R88 ;  /* 0x0000003511277223 */ /* 0x040fe20000000058 */
[----:B------:R-:W-:Y:S01]  /*4cc0*/  FFMA R45, R17, R41, R86 ;  /* 0x00000029112d7223 */ /* 0x000fe20000000056 */
[C---:B------:R-:W-:Y:S01]  /*4cd0*/  FFMA R73, R75.reuse, R43, R20 ;  /* 0x0000002b4b497223 */ /* 0x040fe20000000014 */
[----:B------:R-:W-:Y:S01]  /*4ce0*/  FFMA R74, R75, R55, R22 ;  /* 0x000000374b4a7223 */ /* 0x000fe20000000016 */
[----:B------:R-:W-:Y:S01]  /*4cf0*/  FFMA R17, R17, R49, R98 ;  /* 0x0000003111117223 */ /* 0x000fe20000000062 */
[C---:B------:R-:W-:Y:S01]  /*4d00*/  FFMA R72, R75.reuse, R51, R72 ;  /* 0x000000334b487223 */ /* 0x040fe20000000048 */
[----:B------:R-:W1:Y:S01]  /*4d10*/  LDS.128 R20, [R77.X4+UR5+0x1070] ;  /* 0x001070054d147984 */ /* 0x000e620008004c00 */
[-C--:B------:R-:W-:Y:S01]  /*4d20*/  FFMA R75, R75, R31.reuse, R36 ;  /* 0x0000001f4b4b7223 */ /* 0x080fe20000000024 */
[C---:B------:R-:W-:Y:S01]  /*4d30*/  FFMA R36, R18.reuse, R30, R37 ;  /* 0x0000001e12247223 */ /* 0x040fe20000000025 */
[C---:B------:R-:W-:Y:S01]  /*4d40*/  FFMA R62, R18.reuse, R54, R39 ;  /* 0x00000036123e7223 */ /* 0x040fe20000000027 */
[C---:B------:R-:W-:Y:S01]  /*4d50*/  FFMA R16, R18.reuse, R42, R45 ;  /* 0x0000002a12107223 */ /* 0x040fe2000000002d */
[----:B------:R-:W-:Y:S01]  /*4d60*/  FFMA R18, R18, R50, R17 ;  /* 0x0000003212127223 */ /* 0x000fe20000000011 */
[C---:B------:R-:W-:Y:S01]  /*4d70*/  FFMA R63, R19.reuse, R31, R36 ;  /* 0x0000001f133f7223 */ /* 0x040fe20000000024 */
[C---:B----4-:R-:W-:Y:S01]  /*4d80*/  FFMA R36, R32.reuse, R28, R107 ;  /* 0x0000001c20247223 */ /* 0x050fe2000000006b */
        /* <DEDUP_REMOVED lines=67> */
[----:B------:R-:W-:Y:S01]  /*51c0*/  IADD3 R86, P0, R4, UR6, RZ ;  /* 0x0000000604567c10 */ /* 0x000fe2000ff1e0ff */
[----:B------:R-:W1:Y:S01]  /*51d0*/  LDS.128 R16, [R77.X4+UR5+0x11f0] ;  /* 0x0011f0054d107984 */ /* 0x000e620008004c00 */
[----:B------:R-:W-:Y:S01]  /*51e0*/  IADD3 R88, P2, R5, UR6, RZ ;  /* 0x0000000605587c10 */ /* 0x000fe2000ff5e0ff */
[----:B------:R-:W-:Y:S01]  /*51f0*/  FFMA R64, R56, R48, R109 ;  /* 0x0000003038407223 */ /* 0x000fe2000000006d */
[----:B------:R-:W-:Y:S01]  /*5200*/  IADD3.X R87, R6, UR7, RZ, P0, !PT ;  /* 0x0000000706577c10 */ /* 0x000fe200087fe4ff */
[----:B------:R-:W-:Y:S01]  /*5210*/  FFMA R66, R56, R40, R101 ;  /* 0x0000002838427223 */ /* 0x000fe20000000065 */
[----:B------:R-:W-:Y:S01]  /*5220*/  ISETP.GE.U32.AND P0, PT, R80, 0xa0, PT ;  /* 0x000000a05000780c */ /* 0x000fe20003f06070 */
[C---:B------:R-:W-:Y:S01]  /*5230*/  FFMA R68, R56.reuse, R52, R103 ;  /* 0x0000003438447223 */ /* 0x040fe20000000067 */
[----:B------:R-:W-:Y:S01]  /*5240*/  IADD3 R44, P3, R7, UR6, RZ ;  /* 0x00000006072c7c10 */ /* 0x000fe2000ff7e0ff */
[----:B------:R-:W-:Y:S01]  /*5250*/  FFMA R56, R56, R28, R105 ;  /* 0x0000001c38387223 */ /* 0x000fe20000000069 */
[----:B------:R-:W-:Y:S01]  /*5260*/  LEA R93, R0, R83, 0xd ;  /* 0x00000053005d7211 */ /* 0x000fe200078e68ff */
[----:B------:R-:W-:Y:S06]  /*5270*/  BAR.SYNC 0x0 ;  /* 0x0000000000007b1d */ /* 0x000fec0000000000 */
[----:B------:R-:W-:Y:S01]  /*5280*/  IADD3.X R89, R8, UR7, RZ, P2, !PT ;  /* 0x0000000708597c10 */ /* 0x000fe200097fe4ff */
[----:B------:R-:W-:Y:S01]  /*5290*/  USHF.L.U32 UR5, UR4, 0xd, URZ ;  /* 0x0000000d04057899 */ /* 0x000fe2000800063f */
[----:B------:R-:W-:Y:S01]  /*52a0*/  LEA R95, R0, R81, 0xd ;  /* 0x00000051005f7211 */ /* 0x000fe200078e68ff */
[----:B------:R-:W-:Y:S01]  /*52b0*/  @!PT LDS RZ, [RZ] ;  /* 0x00000000fffff984 */ /* 0x000fe20000000800 */
[----:B------:R-:W-:Y:S01]  /*52c0*/  @!PT LDS RZ, [RZ] ;  /* 0x00000000fffff984 */ /* 0x000fe20000000800 */
[----:B------:R-:W-:Y:S01]  /*52d0*/  @!PT LDS RZ, [RZ] ;  /* 0x00000000fffff984 */ /* 0x000fe20000000800 */
[----:B------:R2:W-:Y:S01]  /*52e0*/  LDGSTS.E.BYPASS.128 [R93], [R86.64], !P0 ;  /* 0x00000000565d7fae */ /* 0x0005e2000c101c4a */
[----:B------:R-:W-:-:S02]  /*52f0*/  IADD3 R84, P1, R9, UR6, RZ ;  /* 0x0000000609547c10 */ /* 0x000fc4000ff3e0ff */
[----:B------:R-:W-:Y:S01]  /*5300*/  IADD3.X R45, R10, UR7, RZ, P3, !PT ;  /* 0x000000070a2d7c10 */ /* 0x000fe20009ffe4ff */
[----:B------:R3:W-:Y:S01]  /*5310*/  LDGSTS.E.BYPASS.128 [R95], [R88.64], !P0 ;  /* 0x00000000585f7fae */ /* 0x0007e2000c101c4a */
[----:B------:R-:W-:Y:S02]  /*5320*/  IADD3 R46, P2, R11, UR6, RZ ;  /* 0x000000060b2e7c10 */ /* 0x000fe4000ff5e0ff */
[----:B------:R-:W-:Y:S01]  /*5330*/  IADD3 R90, P3, R13, UR6, RZ ;  /* 0x000000060d5a7c10 */ /* 0x000fe2000ff7e0ff */
[----:B------:R-:W0:Y:S01]  /*5340*/  LDGDEPBAR ;  /* 0x00000000000079af */ /* 0x000e220000000000 */
[-C--:B------:R-:W-:Y:S01]  /*5350*/  IADD3 R97, R83, R70.reuse, RZ ;  /* 0x0000004653617210 */ /* 0x080fe20007ffe0ff */
[----:B------:R-:W-:Y:S01]  /*5360*/  UIADD3 UR6, UP1, UR6, 0x80, URZ ;  /* 0x0000008006067890 */ /* 0x000fe2000ff3e03f */
[----:B------:R-:W-:Y:S01]  /*5370*/  IADD3.X R85, R12, UR7, RZ, P1, !PT ;  /* 0x000000070c557c10 */ /* 0x000fe20008ffe4ff */
[----:B--2---:R-:W-:Y:S01]  /*5380*/  FFMA R87, R57, R53, R68 ;  /* 0x0000003539577223 */ /* 0x004fe20000000044 */
[-C--:B------:R-:W-:Y:S01]  /*5390*/  IADD3 R93, R81, R70.reuse, RZ ;  /* 0x00000046515d7210 */ /* 0x080fe20007ffe0ff */
[----:B------:R2:W-:Y:S01]  /*53a0*/  LDGSTS.E.BYPASS.128 [R97], [R44.64], !P0 ;  /* 0x000000002c617fae */ /* 0x0005e2000c101c4a */
[----:B------:R-:W-:Y:S01]  /*53b0*/  IADD3.X R47, R14, UR7, RZ, P2, !PT ;  /* 0x000000070e2f7c10 */ /* 0x000fe200097fe4ff */
[----:B---3--:R-:W-:Y:S01]  /*53c0*/  FFMA R89, R57, R41, R66 ;  /* 0x0000002939597223 */ /* 0x008fe20000000042 */
[-C--:B------:R-:W-:Y:S01]  /*53d0*/  IADD3 R95, R79, R70.reuse, RZ ;  /* 0x000000464f5f7210 */ /* 0x080fe20007ffe0ff */
[----:B------:R3:W-:Y:S01]  /*53e0*/  LDGSTS.E.BYPASS.128 [R93], [R84.64], !P0 ;  /* 0x00000000545d7fae */ /* 0x0007e2000c101c4a */
[----:B------:R-:W-:Y:S01]  /*53f0*/  IADD3.X R91, R15, UR7, RZ, P3, !PT ;  /* 0x000000070f5b7c10 */ /* 0x000fe20009ffe4ff */
[----:B------:R-:W-:Y:S01]  /*5400*/  UIADD3.X UR7, URZ, UR7, URZ, UP1, !UPT ;  /* 0x000000073f077290 */ /* 0x000fe20008ffe43f */
[----:B------:R-:W-:Y:S01]  /*5410*/  IADD3 R99, R78, R70, RZ ;  /* 0x000000464e637210 */ /* 0x000fe20007ffe0ff */
[----:B------:R4:W-:Y:S01]  /*5420*/  LDGSTS.E.BYPASS.128 [R95], [R46.64], !P0 ;  /* 0x000000002e5f7fae */ /* 0x0009e2000c101c4a */
[C---:B-1----:R-:W-:Y:S01]  /*5430*/  FFMA R28, R16.reuse, R28, R65 ;  /* 0x0000001c101c7223 */ /* 0x042fe20000000041 */
[C---:B------:R-:W-:Y:S01]  /*5440*/  FFMA R52, R16.reuse, R52, R67 ;  /* 0x0000003410347223 */ /* 0x040fe20000000043 */
[----:B------:R-:W-:Y:S01]  /*5450*/  FFMA R48, R16, R48, R71 ;  /* 0x0000003010307223 */ /* 0x000fe20000000047 */
[----:B------:R3:W-:Y:S01]  /*5460*/  LDGSTS.E.BYPASS.128 [R99], [R90.64], !P0 ;  /* 0x000000005a637fae */ /* 0x0007e2000c101c4a */
[----:B------:R-:W-:Y:S01]  /*5470*/  ISETP.GE.U32.AND P0, PT, R80, 0xe0, PT ;  /* 0x000000e05000780c */ /* 0x000fe20003f06070 */
[----:B------:R-:W-:Y:S01]  /*5480*/  FFMA R16, R16, R40, R69 ;  /* 0x0000002810107223 */ /* 0x000fe20000000045 */
[C---:B--2---:R-:W-:Y:S01]  /*5490*/  FFMA R45, R57.reuse, R29, R56 ;  /* 0x0000001d392d7223 */ /* 0x044fe20000000038 */
[----:B------:R-:W0:Y:S01]  /*54a0*/  LDGDEPBAR ;  /* 0x00000000000079af */ /* 0x000e220000000000 */
        /* <DEDUP_REMOVED lines=13> */
[C---:B----4-:R-:W-:Y:S01]  /*5580*/  FFMA R47, R59.reuse, R31, R66 ;  /* 0x0000001f3b2f7223 */ /* 0x050fe20000000042 */
[C---:B------:R-:W-:Y:S01]  /*5590*/  FFMA R46, R59.reuse, R55, R64 ;  /* 0x000000373b2e7223 */ /* 0x040fe20000000040 */
[C---:B------:R-:W-:Y:S01]  /*55a0*/  FFMA R45, R59.reuse, R43, R56 ;  /* 0x0000002b3b2d7223 */ /* 0x040fe20000000038 */
[----:B------:R-:W-:Y:S01]  /*55b0*/  FFMA R44, R59, R51, R44 ;  /* 0x000000333b2c7223 */ /* 0x000fe2000000002c */
[C---:B------:R-:W-:Y:S01]  /*55c0*/  FFMA R31, R19.reuse, R31, R18 ;  /* 0x0000001f131f7223 */ /* 0x040fe20000000012 */
[C---:B------:R-:W-:Y:S01]  /*55d0*/  FFMA R30, R19.reuse, R55, R54 ;  /* 0x00000037131e7223 */ /* 0x040fe20000000036 */
[C---:B------:R-:W-:Y:S01]  /*55e0*/  FFMA R29, R19.reuse, R43, R42 ;  /* 0x0000002b131d7223 */ /* 0x040fe2000000002a */
[----:B------:R-:W-:Y:S01]  /*55f0*/  FFMA R28, R19, R51, R28 ;  /* 0x00000033131c7223 */ /* 0x000fe2000000001c */
[----:B------:R-:W-:-:S04]  /*5600*/  DEPBAR.LE SB0, 0x4 ;  /* 0x000081000000791a */ /* 0x000fc80000000000 */
[----:B------:R-:W-:Y:S06]  /*5610*/  BAR.SYNC 0x0 ;  /* 0x0000000000007b1d */ /* 0x000fec0000000000 */
[----:B---3--:R-:W-:Y:S01]  /*5620*/  @P0 CALL.REL.NOINC `(.L_x_0) ;  /* 0x0000001000000944 */ /* 0x008fe20003c00000 */
[----:B------:R-:W-:Y:S05]  /*5630*/  BRA `(.L_x_1) ;  /* 0xffffb6f000007947 */ /* 0x000fea000383ffff */
.L_x_0:
[----:B------:R-:W1:Y:S01]  /*5640*/  S2R R0, SR_TID.X ;  /* 0x0000000000007919 */ /* 0x000e620000002100 */
[----:B------:R-:W-:-:S04]  /*5650*/  DEPBAR.LE SB0, 0x0 ;  /* 0x000080000000791a */ /* 0x000fc80000000000 */
[----:B-1----:R-:W-:Y:S02]  /*5660*/  SHF.R.U32.HI R5, RZ, 0x5, R0 ;  /* 0x00000005ff057819 */ /* 0x002fe40000011600 */
[----:B------:R-:W-:Y:S02]  /*5670*/  SHF.L.U32 R41, R0, 0x2, RZ ;  /* 0x0000000200297819 */ /* 0x000fe400000006ff */
[----:B------:R-:W-:Y:S02]  /*5680*/  SGXT.U32 R5, R5, 0x3 ;  /* 0x000000030505781a */ /* 0x000fe40000000000 */
[----:B------:R-:W-:Y:S02]  /*5690*/  LOP3.LUT R41, R2, 0x7c, R41, 0xf8, !PT ;  /* 0x0000007c02297812 */ /* 0x000fe400078ef829 */
[----:B------:R-:W-:Y:S01]  /*56a0*/  LOP3.LUT R2, R3, 0x18, RZ, 0xfc, !PT ;  /* 0x0000001803027812 */ /* 0x000fe200078efcff */
[----:B------:R-:W-:Y:S01]  /*56b0*/  IMAD R76, R5, 0x210, R76 ;  /* 0x00000210054c7824 */ /* 0x000fe200078e024c */
[----:B------:R-:W-:Y:S06]  /*56c0*/  BAR.SYNC 0x0 ;  /* 0x0000000000007b1d */ /* 0x000fec0000000000 */
[----:B------:R-:W-:Y:S01]  /*56d0*/  SHF.L.U32 R0, R76, 0x2, RZ ;  /* 0x000000024c007819 */ /* 0x000fe200000006ff */
[----:B------:R-:W-:Y:S01]  /*56e0*/  STS.128 [R76.X4], R72 ;  /* 0x000000484c007388 */ /* 0x000fe20000004c00 */
[----:B------:R-:W-:-:S03]  /*56f0*/  ISETP.GE.AND P0, PT, R41, 0x80, PT ;  /* 0x000000802900780c */ /* 0x000fc60003f06270 */
[----:B------:R-:W-:Y:S01]  /*5700*/  IMAD R40, R5, -0x630, R0 ;  /* 0xfffff9d005287824 */ /* 0x000fe200078e0200 */
[----:B------:R-:W-:Y:S01]  /*5710*/  STS.128 [R76.X4+0x210], R60 ;  /* 0x0002103c4c007388 */ /* 0x000fe20000004c00 */
[C---:B------:R-:W-:Y:S02]  /*5720*/  LOP3.LUT R0, R3.reuse, 0x8, RZ, 0xfc, !PT ;  /* 0x0000000803007812 */ /* 0x040fe400078efcff */
[----:B------:R-:W-:Y:S01]  /*5730*/  ISETP.LT.AND P1, PT, R3, c[0x0][0x178], !P0 ;  /* 0x00005e0003007a0c */ /* 0x000fe20004721270 */
[----:B------:R-:W-:Y:S01]  /*5740*/  STS.128 [R76.X4+0x420], R36 ;  /* 0x000420244c007388 */ /* 0x000fe20000004c00 */
[----:B------:R-:W-:Y:S02]  /*5750*/  ISETP.LT.AND P2, PT, R0, c[0x0][0x178], !P0 ;  /* 0x00005e0000007a0c */ /* 0x000fe40004741270 */
[----:B------:R-:W-:Y:S01]  /*5760*/  ISETP.LT.AND P4, PT, R2, c[0x0][0x178], !P0 ;  /* 0x00005e0002007a0c */ /* 0x000fe20004781270 */
[----:B------:R-:W-:Y:S04]  /*5770*/  STS.128 [R76.X4+0x630], R32 ;  /* 0x000630204c007388 */ /* 0x000fe80000004c00 */
[----:B------:R-:W-:Y:S06]  /*5780*/  BAR.SYNC 0x0 ;  /* 0x0000000000007b1d */ /* 0x000fec0000000000 */
[----:B------:R-:W1:Y:S01]  /*5790*/  LDS.128 R48, [R40] ;  /* 0x0000000028307984 */ /* 0x000e620000000c00 */
[----:B------:R-:W-:-:S03]  /*57a0*/  MOV R37, 0x4 ;  /* 0x0000000400257802 */ /* 0x000fc60000000f00 */
[----:B------:R-:W2:Y:S04]  /*57b0*/  LDS.128 R52, [R40+0x1080] ;  /* 0x0010800028347984 */ /* 0x000ea80000000c00 */
[----:B------:R-:W3:Y:S04]  /*57c0*/  LDS.128 R8, [R40+0x2100] ;  /* 0x0021000028087984 */ /* 0x000ee80000000c00 */
[----:B------:R-:W4:Y:S04]  /*57d0*/  LDS.128 R4, [R40+0x3180] ;  /* 0x0031800028047984 */ /* 0x000f280000000c00 */
[----:B------:R-:W-:Y:S06]  /*57e0*/  BAR.SYNC 0x0 ;  /* 0x0000000000007b1d */ /* 0x000fec0000000000 */
[----:B------:R-:W-:Y:S04]  /*57f0*/  STS.128 [R76.X4], R24 ;  /* 0x000000184c007388 */ /* 0x000fe80000004c00 */
[----:B------:R-:W-:Y:S04]  /*5800*/  STS.128 [R76.X4+0x210], R20 ;  /* 0x000210144c007388 */ /* 0x000fe80000004c00 */
[----:B------:R-:W-:Y:S04]  /*5810*/  STS.128 [R76.X4+0x420], R44 ;  /* 0x0004202c4c007388 */ /* 0x000fe80000004c00 */
[----:B------:R-:W-:Y:S04]  /*5820*/  STS.128 [R76.X4+0x630], R28 ;  /* 0x0006301c4c007388 */ /* 0x000fe80000004c00 */
[----:B------:R-:W-:Y:S06]  /*5830*/  BAR.SYNC 0x0 ;  /* 0x0000000000007b1d */ /* 0x000fec0000000000 */
[----:B------:R-:W4:Y:S01]  /*5840*/  LDS.128 R12, [R40] ;  /* 0x00000000280c7984 */ /* 0x000f220000000c00 */
[----:B------:R-:W-:-:S02]  /*5850*/  LEA R20, R3, R41, 0x7 ;  /* 0x0000002903147211 */ /* 0x000fc400078e38ff */
[----:B------:R-:W-:Y:S01]  /*5860*/  LEA R22, R0, R41, 0x7 ;  /* 0x0000002900167211 */ /* 0x000fe200078e38ff */
[----:B------:R-:W4:Y:S01]  /*5870*/  LDS.128 R16, [R40+0x1080] ;  /* 0x0010800028107984 */ /* 0x000f220000000c00 */
[C---:B------:R-:W-:Y:S01]  /*5880*/  LOP3.LUT R0, R3.reuse, 0x10, RZ, 0xfc, !PT ;  /* 0x0000001003007812 */ /* 0x040fe200078efcff */
[-C--:B------:R-:W-:Y:S01]  /*5890*/  IMAD.WIDE R20, R20, R37.reuse, c[0x0][0x170] ;  /* 0x00005c0014147625 */ /* 0x080fe200078e0225 */
[C---:B------:R-:W-:Y:S01]  /*58a0*/  LOP3.LUT R24, R3.reuse, 0x20, RZ, 0xfc, !PT ;  /* 0x0000002003187812 */ /* 0x040fe200078efcff */
[----:B------:R-:W4:Y:S01]  /*58b0*/  LDS.128 R32, [R40+0x2100] ;  /* 0x0021000028207984 */ /* 0x000f220000000c00 */
[C---:B------:R-:W-:Y:S01]  /*58c0*/  LOP3.LUT R25, R3.reuse, 0x28, RZ, 0xfc, !PT ;  /* 0x0000002803197812 */ /* 0x040fe200078efcff */
[----:B------:R-:W-:Y:S01]  /*58d0*/  IMAD.WIDE R22, R22, R37, c[0x0][0x170] ;  /* 0x00005c0016167625 */ /* 0x000fe200078e0225 */
[----:B------:R-:W-:Y:S01]  /*58e0*/  LOP3.LUT R26, R3, 0x30, RZ, 0xfc, !PT ;  /* 0x00000030031a7812 */ /* 0x000fe200078efcff */
[----:B-1----:R1:W-:Y:S01]  /*58f0*/  @P1 STG.E.128 [R20.64], R48 ;  /* 0x0000003014001986 */ /* 0x0023e2000c101d0a */
[----:B------:R-:W-:-:S02]  /*5900*/  ISETP.LT.AND P5, PT, R0, c[0x0][0x178], !P0 ;  /* 0x00005e0000007a0c */ /* 0x000fc400047a1270 */
[----:B------:R-:W-:Y:S01]  /*5910*/  LOP3.LUT R28, R3, 0x38, RZ, 0xfc, !PT ;  /* 0x00000038031c7812 */ /* 0x000fe200078efcff */
[----:B--2---:R2:W-:Y:S01]  /*5920*/  @P2 STG.E.128 [R22.64], R52 ;  /* 0x0000003416002986 */ /* 0x0045e2000c101d0a */
[----:B------:R-:W-:Y:S02]  /*5930*/  ISETP.LT.AND P3, PT, R24, c[0x0][0x178], !P0 ;  /* 0x00005e0018007a0c */ /* 0x000fe40004761270 */
[----:B------:R-:W-:Y:S02]  /*5940*/  LEA R3, R0, R41, 0x7 ;  /* 0x0000002900037211 */ /* 0x000fe400078e38ff */
[----:B------:R-:W-:Y:S02]  /*5950*/  ISETP.LT.AND P2, PT, R25, c[0x0][0x178], !P0 ;  /* 0x00005e0019007a0c */ /* 0x000fe40004741270 */
[----:B------:R-:W-:Y:S02]  /*5960*/  ISETP.LT.AND P1, PT, R26, c[0x0][0x178], !P0 ;  /* 0x00005e001a007a0c */ /* 0x000fe40004721270 */
[----:B------:R-:W-:-:S02]  /*5970*/  ISETP.LT.AND P0, PT, R28, c[0x0][0x178], !P0 ;  /* 0x00005e001c007a0c */ /* 0x000fc40004701270 */
[-C--:B------:R-:W-:Y:S02]  /*5980*/  LEA R25, R25, R41.reuse, 0x7 ;  /* 0x0000002919197211 */ /* 0x080fe400078e38ff */
[-C--:B------:R-:W-:Y:S02]  /*5990*/  LEA R26, R26, R41.reuse, 0x7 ;  /* 0x000000291a1a7211 */ /* 0x080fe400078e38ff */
[----:B-1----:R-:W-:Y:S01]  /*59a0*/  LEA R20, R2, R41, 0x7 ;  /* 0x0000002902147211 */ /* 0x002fe200078e38ff */
[----:B------:R-:W-:Y:S01]  /*59b0*/  IMAD.WIDE R2, R3, R37, c[0x0][0x170] ;  /* 0x00005c0003027625 */ /* 0x000fe200078e0225 */
[----:B--2---:R-:W-:-:S03]  /*59c0*/  LEA R22, R24, R41, 0x7 ;  /* 0x0000002918167211 */ /* 0x004fc600078e38ff */
[-C--:B------:R-:W-:Y:S01]  /*59d0*/  IMAD.WIDE R20, R20, R37.reuse, c[0x0][0x170] ;  /* 0x00005c0014147625 */ /* 0x080fe200078e0225 */
[----:B---3--:R1:W-:Y:S03]  /*59e0*/  @P5 STG.E.128 [R2.64], R8 ;  /* 0x0000000802005986 */ /* 0x0083e6000c101d0a */
[-C--:B------:R-:W-:Y:S01]  /*59f0*/  IMAD.WIDE R22, R22, R37.reuse, c[0x0][0x170] ;  /* 0x00005c0016167625 */ /* 0x080fe200078e0225 */
[----:B----4-:R1:W-:Y:S03]  /*5a00*/  @P4 STG.E.128 [R20.64], R4 ;  /* 0x0000000414004986 */ /* 0x0103e6000c101d0a */
[-C--:B------:R-:W-:Y:S01]  /*5a10*/  IMAD.WIDE R24, R25, R37.reuse, c[0x0][0x170] ;  /* 0x00005c0019187625 */ /* 0x080fe200078e0225 */
[----:B------:R1:W-:Y:S03]  /*5a20*/  @P3 STG.E.128 [R22.64], R12 ;  /* 0x0000000c16003986 */ /* 0x0003e6000c101d0a */
[----:B------:R-:W-:Y:S01]  /*5a30*/  IMAD.WIDE R26, R26, R37, c[0x0][0x170] ;  /* 0x00005c001a1a7625 */ /* 0x000fe200078e0225 */
[----:B------:R1:W-:Y:S04]  /*5a40*/  @P2 STG.E.128 [R24.64], R16 ;  /* 0x0000001018002986 */ /* 0x0003e8000c101d0a */
[----:B------:R1:W-:Y:S01]  /*5a50*/  @P1 STG.E.128 [R26.64], R32 ;  /* 0x000000201a001986 */ /* 0x0003e2000c101d0a */
[----:B------:R-:W-:Y:S05]  /*5a60*/  @!P0 EXIT ;  /* 0x000000000000894d */ /* 0x000fea0003800000 */
[----:B-1----:R-:W1:Y:S01]  /*5a70*/  LDS.128 R4, [R40+0x3180] ;  /* 0x0031800028047984 */ /* 0x002e620000000c00 */
[----:B------:R-:W-:-:S05]  /*5a80*/  LEA R2, R28, R41, 0x7 ;  /* 0x000000291c027211 */ /* 0x000fca00078e38ff */
[----:B------:R-:W-:-:S05]  /*5a90*/  IMAD.WIDE R2, R2, R37, c[0x0][0x170] ;  /* 0x00005c0002027625 */ /* 0x000fca00078e0225 */
[----:B-1----:R-:W-:Y:S01]  /*5aa0*/  STG.E.128 [R2.64], R4 ;  /* 0x0000000402007986 */ /* 0x002fe2000c101d0a */
[----:B------:R-:W-:Y:S05]  /*5ab0*/  EXIT ;  /* 0x000000000000794d */ /* 0x000fea0003800000 */
.L_x_2:
[----:B------:R-:W-:-:S00]  /*5ac0*/  BRA `(.L_x_2) ;  /* 0xfffffff000007947 */ /* 0x000fc0000383ffff */
[----:B------:R-:W-:-:S00]  /*5ad0*/  NOP ;  /* 0x0000000000007918 */ /* 0x000fc00000000000 */
        /* <DEDUP_REMOVED lines=10> */
.L_x_3:


//--------------------- .nv.shared.triton_mm      --------------------------
	.section	.nv.shared.triton_mm,"aw",@nobits
	.align	16
